	.target	sm_90a

	.elftype	@"ET_EXEC"


//--------------------- .note.nv.tkinfo           --------------------------
	.section	.note.nv.tkinfo,"",@"SHT_NOTE"
	.sectionflags	@"SHF_NOTE_NV_TKINFO"
	.tkinfo
        /*0018*/ 	.word	0x00000002
        /*0030*/ 	.string	""
        /*0030*/ 	.string	"ptxas"
        /*0030*/ 	.string	"Cuda compilation tools, release 13.0, V13.0.88"
        /*0030*/ 	.string	"Build cuda_13.0.r13.0/compiler.36424714_0"
        /*0030*/ 	.string	"-arch sm_90a -m 64 "



//--------------------- .note.nv.cuinfo           --------------------------
	.section	.note.nv.cuinfo,"",@"SHT_NOTE"
	.sectionflags	@"SHF_NOTE_NV_CUINFO"
        /*0018*/ 	.short	0x0002
        /*001a*/ 	.short	0x005a
        /*001c*/ 	.short	0x0082
	.zero		2


//--------------------- .nv.info                  --------------------------
	.section	.nv.info,"",@"SHT_CUDA_INFO"
	.align	4


	//----- nvinfo : EIATTR_REGCOUNT
	.align		4
        /*0000*/ 	.byte	0x04, 0x2f
        /*0002*/ 	.short	(.L_16 - .L_15)
	.align		4
.L_15:
        /*0004*/ 	.word	index@(_ZN7cutlass13device_kernelINS_4fmha6kernel28FmhaKernelTmaWarpSpecializedINS1_10collective30FmhaMainloopTmaWarpSpecializedINS_10bfloat16_tEffN4cute5tupleIJNS7_1CILi128EEESA_NS9_ILi96EEEEEENS8_IJiNS9_ILi1EEENS8_IJiiEEEEEESF_SF_NS4_13DefaultFusionEJNS2_6OptionILNS2_3TagE0ENS9_ILb1EEEEENSH_ILSI_2ESJ_EEEEENS4_15FmhaFwdEpilogueIS6_fNS8_IJNS9_ILi64EEESB_SA_EEEEENS2_23PersistentTileSchedulerEJSK_SL_EEEEEvNT_6ParamsE)
        /*0008*/ 	.word	0x000000a8


	//----- nvinfo : EIATTR_FRAME_SIZE
	.align		4
.L_16:
        /*000c*/ 	.byte	0x04, 0x11
        /*000e*/ 	.short	(.L_18 - .L_17)
	.align		4
.L_17:
        /*0010*/ 	.word	index@($__internal_0_$__cuda_sm20_rcp_rn_f32_slowpath)
        /*0014*/ 	.word	0x00000000


	//----- nvinfo : EIATTR_FRAME_SIZE
	.align		4
.L_18:
        /*0018*/ 	.byte	0x04, 0x11
        /*001a*/ 	.short	(.L_20 - .L_19)
	.align		4
.L_19:
        /*001c*/ 	.word	index@(_ZN7cutlass13device_kernelINS_4fmha6kernel28FmhaKernelTmaWarpSpecializedINS1_10collective30FmhaMainloopTmaWarpSpecializedINS_10bfloat16_tEffN4cute5tupleIJNS7_1CILi128EEESA_NS9_ILi96EEEEEENS8_IJiNS9_ILi1EEENS8_IJiiEEEEEESF_SF_NS4_13DefaultFusionEJNS2_6OptionILNS2_3TagE0ENS9_ILb1EEEEENSH_ILSI_2ESJ_EEEEENS4_15FmhaFwdEpilogueIS6_fNS8_IJNS9_ILi64EEESB_SA_EEEEENS2_23PersistentTileSchedulerEJSK_SL_EEEEEvNT_6ParamsE)
        /*0020*/ 	.word	0x00000000


	//----- nvinfo : EIATTR_MIN_STACK_SIZE
	.align		4
.L_20:
        /*0024*/ 	.byte	0x04, 0x12
        /*0026*/ 	.short	(.L_22 - .L_21)
	.align		4
.L_21:
        /*0028*/ 	.word	index@(_ZN7cutlass13device_kernelINS_4fmha6kernel28FmhaKernelTmaWarpSpecializedINS1_10collective30FmhaMainloopTmaWarpSpecializedINS_10bfloat16_tEffN4cute5tupleIJNS7_1CILi128EEESA_NS9_ILi96EEEEEENS8_IJiNS9_ILi1EEENS8_IJiiEEEEEESF_SF_NS4_13DefaultFusionEJNS2_6OptionILNS2_3TagE0ENS9_ILb1EEEEENSH_ILSI_2ESJ_EEEEENS4_15FmhaFwdEpilogueIS6_fNS8_IJNS9_ILi64EEESB_SA_EEEEENS2_23PersistentTileSchedulerEJSK_SL_EEEEEvNT_6ParamsE)
        /*002c*/ 	.word	0x00000000
.L_22:


//--------------------- .nv.compat                --------------------------
	.section	.nv.compat,"",@"SHT_CUDA_COMPAT_INFO"
	.align	4
        /*0000*/ 	.byte	0x02, 0x09, 0x01, 0x00, 0x02, 0x02, 0x04, 0x00, 0x02, 0x05, 0x05, 0x00, 0x03, 0x07, 0x01, 0x01
        /*0010*/ 	.byte	0x02, 0x03, 0x01, 0x00, 0x02, 0x06, 0x01, 0x00, 0x04, 0x0b, 0x08, 0x00, 0x00, 0x00, 0x00, 0x00
        /*0020*/ 	.byte	0x00, 0x00, 0x00, 0x00


//--------------------- .nv.info._ZN7cutlass13device_kernelINS_4fmha6kernel28FmhaKernelTmaWarpSpecializedINS1_10collective30FmhaMainloopTmaWarpSpecializedINS_10bfloat16_tEffN4cute5tupleIJNS7_1CILi128EEESA_NS9_ILi96EEEEEENS8_IJiNS9_ILi1EEENS8_IJiiEEEEEESF_SF_NS4_13DefaultFusionEJNS2_6OptionILNS2_3TagE0ENS9_ILb1EEEEENSH_ILSI_2ESJ_EEEEENS4_15FmhaFwdEpilogueIS6_fNS8_IJNS9_ILi64EEESB_SA_EEEEENS2_23PersistentTileSchedulerEJSK_SL_EEEEEvNT_6ParamsE --------------------------
	.section	.nv.info._ZN7cutlass13device_kernelINS_4fmha6kernel28FmhaKernelTmaWarpSpecializedINS1_10collective30FmhaMainloopTmaWarpSpecializedINS_10bfloat16_tEffN4cute5tupleIJNS7_1CILi128EEESA_NS9_ILi96EEEEEENS8_IJiNS9_ILi1EEENS8_IJiiEEEEEESF_SF_NS4_13DefaultFusionEJNS2_6OptionILNS2_3TagE0ENS9_ILb1EEEEENSH_ILSI_2ESJ_EEEEENS4_15FmhaFwdEpilogueIS6_fNS8_IJNS9_ILi64EEESB_SA_EEEEENS2_23PersistentTileSchedulerEJSK_SL_EEEEEvNT_6ParamsE,"",@"SHT_CUDA_INFO"
	.sectionflags	@""
	.align	4


	//----- nvinfo : EIATTR_CUDA_API_VERSION
	.align		4
        /*0000*/ 	.byte	0x04, 0x37
        /*0002*/ 	.short	(.L_24 - .L_23)
.L_23:
        /*0004*/ 	.word	0x00000082


	//----- nvinfo : EIATTR_KPARAM_INFO
	.align		4
.L_24:
        /*0008*/ 	.byte	0x04, 0x17
        /*000a*/ 	.short	(.L_26 - .L_25)
.L_25:
        /*000c*/ 	.word	0x00000000
        /*0010*/ 	.short	0x0000
        /*0012*/ 	.short	0x0070
        /*0014*/ 	.byte	0x00, 0xf0, 0x01, 0x20


	//----- nvinfo : EIATTR_SPARSE_MMA_MASK
	.align		4
.L_26:
        /*0018*/ 	.byte	0x03, 0x50
        /*001a*/ 	.short	0x0000


	//----- nvinfo : EIATTR_MAXREG_COUNT
	.align		4
        /*001c*/ 	.byte	0x03, 0x1b
        /*001e*/ 	.short	0x00a8


	//----- nvinfo : EIATTR_NUM_BARRIERS
	.align		4
        /*0020*/ 	.byte	0x02, 0x4c
        /*0022*/ 	.byte	0x02
	.zero		1


	//----- nvinfo : EIATTR_EXTERNS
	.align		4
        /*0024*/ 	.byte	0x04, 0x0f
        /*0026*/ 	.short	(.L_28 - .L_27)


	//   ....[0]....
	.align		4
.L_27:
        /*0028*/ 	.word	index@(__assertfail)


	//----- nvinfo : EIATTR_MERCURY_ISA_VERSION
	.align		4
.L_28:
        /*002c*/ 	.byte	0x03, 0x5f
        /*002e*/ 	.short	0x0101


	//----- nvinfo : EIATTR_INT_WARP_WIDE_INSTR_OFFSETS
	.align		4
        /*0030*/ 	.byte	0x04, 0x31
        /*0032*/ 	.short	(.L_30 - .L_29)


	//   ....[0]....
.L_29:
        /*0034*/ 	.word	0x00000760


	//   ....[1]....
        /*0038*/ 	.word	0x00000770


	//   ....[2]....
        /*003c*/ 	.word	0x00000780


	//   ....[3]....
        /*0040*/ 	.word	0x00000790


	//   ....[4]....
        /*0044*/ 	.word	0x00000800


	//   ....[5]....
        /*0048*/ 	.word	0x000009c0


	//   ....[6]....
        /*004c*/ 	.word	0x00000a70


	//----- nvinfo : EIATTR_COOP_GROUP_MASK_REGIDS
	.align		4
.L_30:
        /*0050*/ 	.byte	0x04, 0x29
        /*0052*/ 	.short	(.L_32 - .L_31)


	//   ....[0]....
.L_31:
        /*0054*/ 	.word	0xffffffff


	//   ....[1]....
        /*0058*/ 	.word	0xffffffff


	//   ....[2]....
        /*005c*/ 	.word	0xffffffff


	//   ....[3]....
        /*0060*/ 	.word	0xffffffff


	//   ....[4]....
        /*0064*/ 	.word	0xffffffff


	//   ....[5]....
        /*0068*/ 	.word	0xffffffff


	//   ....[6]....
        /*006c*/ 	.word	0xffffffff


	//   ....[7]....
        /*0070*/ 	.word	0xffffffff


	//   ....[8]....
        /*0074*/ 	.word	0xffffffff


	//   ....[9]....
        /*0078*/ 	.word	0xffffffff


	//   ....[10]....
        /*007c*/ 	.word	0xffffffff


	//   ....[11]....
        /*0080*/ 	.word	0xffffffff


	//   ....[12]....
        /*0084*/ 	.word	0xffffffff


	//   ....[13]....
        /*0088*/ 	.word	0xffffffff


	//   ....[14]....
        /*008c*/ 	.word	0xffffffff


	//   ....[15]....
        /*0090*/ 	.word	0xffffffff


	//   ....[16]....
        /*0094*/ 	.word	0xffffffff


	//   ....[17]....
        /*0098*/ 	.word	0xffffffff


	//----- nvinfo : EIATTR_COOP_GROUP_INSTR_OFFSETS
	.align		4
.L_32:
        /*009c*/ 	.byte	0x04, 0x28
        /*009e*/ 	.short	(.L_34 - .L_33)


	//   ....[0]....
.L_33:
        /*00a0*/ 	.word	0x00000070


	//   ....[1]....
        /*00a4*/ 	.word	0x000000a0


	//   ....[2]....
        /*00a8*/ 	.word	0x000001d0


	//   ....[3]....
        /*00ac*/ 	.word	0x000003e0


	//   ....[4]....
        /*00b0*/ 	.word	0x000005a0


	//   ....[5]....
        /*00b4*/ 	.word	0x00000700


	//   ....[6]....
        /*00b8*/ 	.word	0x000017a0


	//   ....[7]....
        /*00bc*/ 	.word	0x000017c0


	//   ....[8]....
        /*00c0*/ 	.word	0x00002000


	//   ....[9]....
        /*00c4*/ 	.word	0x00002120


	//   ....[10]....
        /*00c8*/ 	.word	0x00003e40


	//   ....[11]....
        /*00cc*/ 	.word	0x00003e60


	//   ....[12]....
        /*00d0*/ 	.word	0x000046f0


	//   ....[13]....
        /*00d4*/ 	.word	0x00004850


	//   ....[14]....
        /*00d8*/ 	.word	0x00006520


	//   ....[15]....
        /*00dc*/ 	.word	0x00006550


	//   ....[16]....
        /*00e0*/ 	.word	0x00006590


	//   ....[17]....
        /*00e4*/ 	.word	0x000065b0


	//----- nvinfo : EIATTR_REG_RECONFIG
	.align		4
.L_34:
        /*00e8*/ 	.byte	0x01, 0x54
	.zero		2


	//----- nvinfo : EIATTR_SYSCALL_OFFSETS
	.align		4
        /*00ec*/ 	.byte	0x04, 0x46
        /*00ee*/ 	.short	(.L_36 - .L_35)


	//   ....[0]....
.L_35:
        /*00f0*/ 	.word	0x00007130


	//   ....[1]....
        /*00f4*/ 	.word	0x000072b0


	//----- nvinfo : EIATTR_MBARRIER_INSTR_OFFSETS
	.align		4
.L_36:
        /*00f8*/ 	.byte	0x04, 0x39
        /*00fa*/ 	.short	(.L_38 - .L_37)


	//   ....[0]....
.L_37:
        /*00fc*/ 	.word	0x00000390
        /*0100*/ 	.word	0x000000ff
        /*0104*/ 	.word	0x00028450
        /*0108*/ 	.short	0x0100
        /*010a*/ 	.byte	0x08
	.zero		1


	//   ....[1]....
        /*010c*/ 	.word	0x000003a0
        /*0110*/ 	.word	0x000000ff
        /*0114*/ 	.word	0x00028460
        /*0118*/ 	.short	0x0100
        /*011a*/ 	.byte	0x08
	.zero		1


	//   ....[2]....
        /*011c*/ 	.word	0x000003b0
        /*0120*/ 	.word	0x000000ff
        /*0124*/ 	.word	0x00028458
        /*0128*/ 	.short	0x0100
        /*012a*/ 	.byte	0x08
	.zero		1


	//   ....[3]....
        /*012c*/ 	.word	0x000003c0
        /*0130*/ 	.word	0x000000ff
        /*0134*/ 	.word	0x00028468
        /*0138*/ 	.short	0x0100
        /*013a*/ 	.byte	0x08
	.zero		1


	//   ....[4]....
        /*013c*/ 	.word	0x000004f0
        /*0140*/ 	.word	0x000000ff
        /*0144*/ 	.word	0x00028400
        /*0148*/ 	.short	0x0100
        /*014a*/ 	.byte	0x08
	.zero		1


	//   ....[5]....
        /*014c*/ 	.word	0x00000500
        /*0150*/ 	.word	0x000000ff
        /*0154*/ 	.word	0x00028428
        /*0158*/ 	.short	0x0100
        /*015a*/ 	.byte	0x08
	.zero		1


	//   ....[6]....
        /*015c*/ 	.word	0x00000510
        /*0160*/ 	.word	0x000000ff
        /*0164*/ 	.word	0x00028408
        /*0168*/ 	.short	0x0100
        /*016a*/ 	.byte	0x08
	.zero		1


	//   ....[7]....
        /*016c*/ 	.word	0x00000520
        /*0170*/ 	.word	0x000000ff
        /*0174*/ 	.word	0x00028430
        /*0178*/ 	.short	0x0100
        /*017a*/ 	.byte	0x08
	.zero		1


	//   ....[8]....
        /*017c*/ 	.word	0x00000530
        /*0180*/ 	.word	0x000000ff
        /*0184*/ 	.word	0x00028410
        /*0188*/ 	.short	0x0100
        /*018a*/ 	.byte	0x08
	.zero		1


	//   ....[9]....
        /*018c*/ 	.word	0x00000540
        /*0190*/ 	.word	0x000000ff
        /*0194*/ 	.word	0x00028438
        /*0198*/ 	.short	0x0100
        /*019a*/ 	.byte	0x08
	.zero		1


	//   ....[10]....
        /*019c*/ 	.word	0x00000550
        /*01a0*/ 	.word	0x000000ff
        /*01a4*/ 	.word	0x00028418
        /*01a8*/ 	.short	0x0100
        /*01aa*/ 	.byte	0x08
	.zero		1


	//   ....[11]....
        /*01ac*/ 	.word	0x00000560
        /*01b0*/ 	.word	0x000000ff
        /*01b4*/ 	.word	0x00028440
        /*01b8*/ 	.short	0x0100
        /*01ba*/ 	.byte	0x08
	.zero		1


	//   ....[12]....
        /*01bc*/ 	.word	0x00000570
        /*01c0*/ 	.word	0x000000ff
        /*01c4*/ 	.word	0x00028420
        /*01c8*/ 	.short	0x0100
        /*01ca*/ 	.byte	0x08
	.zero		1


	//   ....[13]....
        /*01cc*/ 	.word	0x00000580
        /*01d0*/ 	.word	0x000000ff
        /*01d4*/ 	.word	0x00028448
        /*01d8*/ 	.short	0x0100
        /*01da*/ 	.byte	0x08
	.zero		1


	//   ....[14]....
        /*01dc*/ 	.word	0x000006b0
        /*01e0*/ 	.word	0x000000ff
        /*01e4*/ 	.word	0x00028470
        /*01e8*/ 	.short	0x0100
        /*01ea*/ 	.byte	0x08
	.zero		1


	//   ....[15]....
        /*01ec*/ 	.word	0x000006c0
        /*01f0*/ 	.word	0x000000ff
        /*01f4*/ 	.word	0x00028480
        /*01f8*/ 	.short	0x0100
        /*01fa*/ 	.byte	0x08
	.zero		1


	//   ....[16]....
        /*01fc*/ 	.word	0x000006d0
        /*0200*/ 	.word	0x000000ff
        /*0204*/ 	.word	0x00028478
        /*0208*/ 	.short	0x0100
        /*020a*/ 	.byte	0x08
	.zero		1


	//   ....[17]....
        /*020c*/ 	.word	0x000006e0
        /*0210*/ 	.word	0x000000ff
        /*0214*/ 	.word	0x00028488
        /*0218*/ 	.short	0x0100
        /*021a*/ 	.byte	0x08
	.zero		1


	//   ....[18]....
        /*021c*/ 	.word	0x00000820
        /*0220*/ 	.word	0x000000ff
        /*0224*/ 	.word	0x00028490
        /*0228*/ 	.short	0x0100
        /*022a*/ 	.byte	0x06
	.zero		1


	//   ....[19]....
        /*022c*/ 	.word	0x00000830
        /*0230*/ 	.word	0x000000ff
        /*0234*/ 	.word	0x00028498
        /*0238*/ 	.short	0x0100
        /*023a*/ 	.byte	0x06
	.zero		1


	//   ....[20]....
        /*023c*/ 	.word	0x00000840
        /*0240*/ 	.word	0x000000ff
        /*0244*/ 	.word	0x000284a0
        /*0248*/ 	.short	0x0100
        /*024a*/ 	.byte	0x06
	.zero		1


	//   ....[21]....
        /*024c*/ 	.word	0x00000850
        /*0250*/ 	.word	0x000000ff
        /*0254*/ 	.word	0x000284a8
        /*0258*/ 	.short	0x0100
        /*025a*/ 	.byte	0x06
	.zero		1


	//   ....[22]....
        /*025c*/ 	.word	0x00000950
        /*0260*/ 	.word	0x000000ff
        /*0264*/ 	.word	0x000284c0
        /*0268*/ 	.short	0x0100
        /*026a*/ 	.byte	0x08
	.zero		1


	//   ....[23]....
        /*026c*/ 	.word	0x00000960
        /*0270*/ 	.word	0x000000ff
        /*0274*/ 	.word	0x000284d8
        /*0278*/ 	.short	0x0100
        /*027a*/ 	.byte	0x08
	.zero		1


	//   ....[24]....
        /*027c*/ 	.word	0x00000970
        /*0280*/ 	.word	0x000000ff
        /*0284*/ 	.word	0x000284c8
        /*0288*/ 	.short	0x0100
        /*028a*/ 	.byte	0x08
	.zero		1


	//   ....[25]....
        /*028c*/ 	.word	0x00000980
        /*0290*/ 	.word	0x000000ff
        /*0294*/ 	.word	0x000284e0
        /*0298*/ 	.short	0x0100
        /*029a*/ 	.byte	0x08
	.zero		1


	//   ....[26]....
        /*029c*/ 	.word	0x00000990
        /*02a0*/ 	.word	0x000000ff
        /*02a4*/ 	.word	0x000284d0
        /*02a8*/ 	.short	0x0100
        /*02aa*/ 	.byte	0x08
	.zero		1


	//   ....[27]....
        /*02ac*/ 	.word	0x000009a0
        /*02b0*/ 	.word	0x000000ff
        /*02b4*/ 	.word	0x000284e8
        /*02b8*/ 	.short	0x0100
        /*02ba*/ 	.byte	0x08
	.zero		1


	//   ....[28]....
        /*02bc*/ 	.word	0x00000aa0
        /*02c0*/ 	.word	0x000000ff
        /*02c4*/ 	.word	0x000284b0
        /*02c8*/ 	.short	0x0100
        /*02ca*/ 	.byte	0x06
	.zero		1


	//   ....[29]....
        /*02cc*/ 	.word	0x000011a0
        /*02d0*/ 	.word	0x000000ff
        /*02d4*/ 	.word	0x00028450
        /*02d8*/ 	.short	0x010a
        /*02da*/ 	.byte	0x05
	.zero		1


	//   ....[30]....
        /*02dc*/ 	.word	0x00001250
        /*02e0*/ 	.word	0x000000ff
        /*02e4*/ 	.word	0x00028400
        /*02e8*/ 	.short	0x010a
        /*02ea*/ 	.byte	0x20
	.zero		1


	//   ....[31]....
        /*02ec*/ 	.word	0x00001270
        /*02f0*/ 	.word	0x000000ff
        /*02f4*/ 	.word	0xfffffff8
        /*02f8*/ 	.short	0x010a
        /*02fa*/ 	.byte	0x04
	.zero		1


	//   ....[32]....
        /*02fc*/ 	.word	0x000031c0
        /*0300*/ 	.word	0x0000001a
        /*0304*/ 	.word	0x00000000
        /*0308*/ 	.short	0x0101
        /*030a*/ 	.byte	0x1f
	.zero		1


	//   ....[33]....
        /*030c*/ 	.word	0x00003500
        /*0310*/ 	.word	0x000000ff
        /*0314*/ 	.word	0x00028400
        /*0318*/ 	.short	0x010a
        /*031a*/ 	.byte	0x06
	.zero		1


	//   ....[34]....
        /*031c*/ 	.word	0x00003820
        /*0320*/ 	.word	0x000000ff
        /*0324*/ 	.word	0x00000000
        /*0328*/ 	.short	0x0101
        /*032a*/ 	.byte	0x20
	.zero		1


	//   ....[35]....
        /*032c*/ 	.word	0x000039b0
        /*0330*/ 	.word	0x000000ff
        /*0334*/ 	.word	0x00028400
        /*0338*/ 	.short	0x010a
        /*033a*/ 	.byte	0x06
	.zero		1


	//   ....[36]....
        /*033c*/ 	.word	0x00005a00
        /*0340*/ 	.word	0x000000ff
        /*0344*/ 	.word	0x00028400
        /*0348*/ 	.short	0x010a
        /*034a*/ 	.byte	0x06
	.zero		1


	//   ....[37]....
        /*034c*/ 	.word	0x00005f10
        /*0350*/ 	.word	0x000000ff
        /*0354*/ 	.word	0x00028400
        /*0358*/ 	.short	0x010a
        /*035a*/ 	.byte	0x06
	.zero		1


	//   ....[38]....
        /*035c*/ 	.word	0x00006220
        /*0360*/ 	.word	0x000000ff
        /*0364*/ 	.word	0x00000000
        /*0368*/ 	.short	0x0101
        /*036a*/ 	.byte	0x06
	.zero		1


	//   ....[39]....
        /*036c*/ 	.word	0x000062d0
        /*0370*/ 	.word	0x000000ff
        /*0374*/ 	.word	0x00000000
        /*0378*/ 	.short	0x0101
        /*037a*/ 	.byte	0x06
	.zero		1


	//   ....[40]....
        /*037c*/ 	.word	0x00006470
        /*0380*/ 	.word	0x000000ff
        /*0384*/ 	.word	0x00000000
        /*0388*/ 	.short	0x0101
        /*038a*/ 	.byte	0x04
	.zero		1


	//   ....[41]....
        /*038c*/ 	.word	0x000064f0
        /*0390*/ 	.word	0x000000ff
        /*0394*/ 	.word	0x00000000
        /*0398*/ 	.short	0x0101
        /*039a*/ 	.byte	0x1c
	.zero		1


	//   ....[42]....
        /*039c*/ 	.word	0x00006bf0
        /*03a0*/ 	.word	0x000000ff
        /*03a4*/ 	.word	0x00028498
        /*03a8*/ 	.short	0x010a
        /*03aa*/ 	.byte	0x04
	.zero		1


	//   ....[43]....
        /*03ac*/ 	.word	0x00007e70
        /*03b0*/ 	.word	0x00000000
        /*03b4*/ 	.word	0x00028490
        /*03b8*/ 	.short	0x0101
        /*03ba*/ 	.byte	0x05
	.zero		1


	//   ....[44]....
        /*03bc*/ 	.word	0x00008220
        /*03c0*/ 	.word	0x00000007
        /*03c4*/ 	.word	0x00028460
        /*03c8*/ 	.short	0x010a
        /*03ca*/ 	.byte	0x3f
	.zero		1


	//   ....[45]....
        /*03cc*/ 	.word	0x00008540
        /*03d0*/ 	.word	0x00000007
        /*03d4*/ 	.word	0x000284b0
        /*03d8*/ 	.short	0x0101
        /*03da*/ 	.byte	0x3f
	.zero		1


	//   ....[46]....
        /*03dc*/ 	.word	0x00008550
        /*03e0*/ 	.word	0x00000007
        /*03e4*/ 	.word	0x000284b0
        /*03e8*/ 	.short	0x010a
        /*03ea*/ 	.byte	0x3f
	.zero		1


	//   ....[47]....
        /*03ec*/ 	.word	0x000085f0
        /*03f0*/ 	.word	0x00000004
        /*03f4*/ 	.word	0x00028460
        /*03f8*/ 	.short	0x010a
        /*03fa*/ 	.byte	0x3f
	.zero		1


	//   ....[48]....
        /*03fc*/ 	.word	0x00008c00
        /*0400*/ 	.word	0x00000008
        /*0404*/ 	.word	0x00028428
        /*0408*/ 	.short	0x010a
        /*040a*/ 	.byte	0x3f
	.zero		1


	//   ....[49]....
        /*040c*/ 	.word	0x00008f20
        /*0410*/ 	.word	0x00000004
        /*0414*/ 	.word	0x000284b0
        /*0418*/ 	.short	0x0101
        /*041a*/ 	.byte	0x3f
	.zero		1


	//   ....[50]....
        /*041c*/ 	.word	0x00008f30
        /*0420*/ 	.word	0x00000004
        /*0424*/ 	.word	0x000284b0
        /*0428*/ 	.short	0x010a
        /*042a*/ 	.byte	0x3f
	.zero		1


	//   ....[51]....
        /*042c*/ 	.word	0x00008fe0
        /*0430*/ 	.word	0x00000007
        /*0434*/ 	.word	0x00028428
        /*0438*/ 	.short	0x010a
        /*043a*/ 	.byte	0x3f
	.zero		1


	//   ....[52]....
        /*043c*/ 	.word	0x00009390
        /*0440*/ 	.word	0x00000007
        /*0444*/ 	.word	0x00028428
        /*0448*/ 	.short	0x010a
        /*044a*/ 	.byte	0x3f
	.zero		1


	//   ....[53]....
        /*044c*/ 	.word	0x000096d0
        /*0450*/ 	.word	0x00000007
        /*0454*/ 	.word	0x00028428
        /*0458*/ 	.short	0x010a
        /*045a*/ 	.byte	0x3f
	.zero		1


	//   ....[54]....
        /*045c*/ 	.word	0x00009a60
        /*0460*/ 	.word	0x00000003
        /*0464*/ 	.word	0x00028450
        /*0468*/ 	.short	0x010a
        /*046a*/ 	.byte	0x3f
	.zero		1


	//   ....[55]....
        /*046c*/ 	.word	0x00009ac0
        /*0470*/ 	.word	0x00000005
        /*0474*/ 	.word	0x00028400
        /*0478*/ 	.short	0x010a
        /*047a*/ 	.byte	0x3f
	.zero		1


	//   ....[56]....
        /*047c*/ 	.word	0x00009b20
        /*0480*/ 	.word	0x00000000
        /*0484*/ 	.word	0xfffffff8
        /*0488*/ 	.short	0x010a
        /*048a*/ 	.byte	0x3f
	.zero		1


	//   ....[57]....
        /*048c*/ 	.word	0x00009b80
        /*0490*/ 	.word	0x00000007
        /*0494*/ 	.word	0x00028400
        /*0498*/ 	.short	0x010a
        /*049a*/ 	.byte	0x3f
	.zero		1


	//   ....[58]....
        /*049c*/ 	.word	0x00009be0
        /*04a0*/ 	.word	0x00000005
        /*04a4*/ 	.word	0x00028400
        /*04a8*/ 	.short	0x010a
        /*04aa*/ 	.byte	0x3f
	.zero		1


	//   ....[59]....
        /*04ac*/ 	.word	0x00009c40
        /*04b0*/ 	.word	0x00000008
        /*04b4*/ 	.word	0x00028400
        /*04b8*/ 	.short	0x010a
        /*04ba*/ 	.byte	0x3f
	.zero		1


	//   ....[60]....
        /*04bc*/ 	.word	0x00009ca0
        /*04c0*/ 	.word	0x00000003
        /*04c4*/ 	.word	0x00028498
        /*04c8*/ 	.short	0x010a
        /*04ca*/ 	.byte	0x3f
	.zero		1


	//   ....[61]....
        /*04cc*/ 	.word	0x00009d70
        /*04d0*/ 	.word	0x00000007
        /*04d4*/ 	.word	0x00028460
        /*04d8*/ 	.short	0x010a
        /*04da*/ 	.byte	0x3f
	.zero		1


	//   ....[62]....
        /*04dc*/ 	.word	0x00009dc0
        /*04e0*/ 	.word	0x00000007
        /*04e4*/ 	.word	0x000284b0
        /*04e8*/ 	.short	0x010a
        /*04ea*/ 	.byte	0x3f
	.zero		1


	//   ....[63]....
        /*04ec*/ 	.word	0x00009e10
        /*04f0*/ 	.word	0x00000004
        /*04f4*/ 	.word	0x00028460
        /*04f8*/ 	.short	0x010a
        /*04fa*/ 	.byte	0x3f
	.zero		1


	//   ....[64]....
        /*04fc*/ 	.word	0x00009ee0
        /*0500*/ 	.word	0x00000008
        /*0504*/ 	.word	0x00028428
        /*0508*/ 	.short	0x010a
        /*050a*/ 	.byte	0x3f
	.zero		1


	//   ....[65]....
        /*050c*/ 	.word	0x00009f30
        /*0510*/ 	.word	0x00000004
        /*0514*/ 	.word	0x000284b0
        /*0518*/ 	.short	0x010a
        /*051a*/ 	.byte	0x3f
	.zero		1


	//   ....[66]....
        /*051c*/ 	.word	0x00009f80
        /*0520*/ 	.word	0x00000007
        /*0524*/ 	.word	0x00028428
        /*0528*/ 	.short	0x010a
        /*052a*/ 	.byte	0x3f
	.zero		1


	//   ....[67]....
        /*052c*/ 	.word	0x00009fd0
        /*0530*/ 	.word	0x00000007
        /*0534*/ 	.word	0x00028428
        /*0538*/ 	.short	0x010a
        /*053a*/ 	.byte	0x3f
	.zero		1


	//   ....[68]....
        /*053c*/ 	.word	0x0000a020
        /*0540*/ 	.word	0x00000007
        /*0544*/ 	.word	0x00028428
        /*0548*/ 	.short	0x010a
        /*054a*/ 	.byte	0x3f
	.zero		1


	//----- nvinfo : EIATTR_NUM_MBARRIERS
	.align		4
.L_38:
        /*054c*/ 	.byte	0x03, 0x38
        /*054e*/ 	.short	0x001d


	//----- nvinfo : EIATTR_EXIT_INSTR_OFFSETS
	.align		4
        /*0550*/ 	.byte	0x04, 0x1c
        /*0552*/ 	.short	(.L_40 - .L_39)


	//   ....[0]....
.L_39:
        /*0554*/ 	.word	0x00000b00


	//   ....[1]....
        /*0558*/ 	.word	0x00000b70


	//   ....[2]....
        /*055c*/ 	.word	0x00007e90


	//   ....[3]....
        /*0560*/ 	.word	0x00007ef0


	//   ....[4]....
        /*0564*/ 	.word	0x00007f20


	//   ....[5]....
        /*0568*/ 	.word	0x00008900


	//   ....[6]....
        /*056c*/ 	.word	0x00008930


	//   ....[7]....
        /*0570*/ 	.word	0x00009a40


	//----- nvinfo : EIATTR_MAX_THREADS
	.align		4
.L_40:
        /*0574*/ 	.byte	0x04, 0x05
        /*0576*/ 	.short	(.L_42 - .L_41)
.L_41:
        /*0578*/ 	.word	0x00000180
        /*057c*/ 	.word	0x00000001
        /*0580*/ 	.word	0x00000001


	//----- nvinfo : EIATTR_CRS_STACK_SIZE
	.align		4
.L_42:
        /*0584*/ 	.byte	0x04, 0x1e
        /*0586*/ 	.short	(.L_44 - .L_43)
.L_43:
        /*0588*/ 	.word	0x00000000


	//----- nvinfo : EIATTR_CBANK_PARAM_SIZE
	.align		4
.L_44:
        /*058c*/ 	.byte	0x03, 0x19
        /*058e*/ 	.short	0x0870


	//----- nvinfo : EIATTR_PARAM_CBANK
	.align		4
        /*0590*/ 	.byte	0x04, 0x0a
        /*0592*/ 	.short	(.L_46 - .L_45)
	.align		4
.L_45:
        /*0594*/ 	.word	index@(.nv.constant0._ZN7cutlass13device_kernelINS_4fmha6kernel28FmhaKernelTmaWarpSpecializedINS1_10collective30FmhaMainloopTmaWarpSpecializedINS_10bfloat16_tEffN4cute5tupleIJNS7_1CILi128EEESA_NS9_ILi96EEEEEENS8_IJiNS9_ILi1EEENS8_IJiiEEEEEESF_SF_NS4_13DefaultFusionEJNS2_6OptionILNS2_3TagE0ENS9_ILb1EEEEENSH_ILSI_2ESJ_EEEEENS4_15FmhaFwdEpilogueIS6_fNS8_IJNS9_ILi64EEESB_SA_EEEEENS2_23PersistentTileSchedulerEJSK_SL_EEEEEvNT_6ParamsE)
        /*0598*/ 	.short	0x0210
        /*059a*/ 	.short	0x0870


	//----- nvinfo : EIATTR_SW_WAR
	.align		4
.L_46:
        /*059c*/ 	.byte	0x04, 0x36
        /*059e*/ 	.short	(.L_48 - .L_47)
.L_47:
        /*05a0*/ 	.word	0x00000008
.L_48:


//--------------------- .nv.callgraph             --------------------------
	.section	.nv.callgraph,"",@"SHT_CUDA_CALLGRAPH"
	.align	4
	.sectionentsize	8
	.align		4
        /*0000*/ 	.word	0x00000000
	.align		4
        /*0004*/ 	.word	0xffffffff
	.align		4
        /*0008*/ 	.word	index@(_ZN7cutlass13device_kernelINS_4fmha6kernel28FmhaKernelTmaWarpSpecializedINS1_10collective30FmhaMainloopTmaWarpSpecializedINS_10bfloat16_tEffN4cute5tupleIJNS7_1CILi128EEESA_NS9_ILi96EEEEEENS8_IJiNS9_ILi1EEENS8_IJiiEEEEEESF_SF_NS4_13DefaultFusionEJNS2_6OptionILNS2_3TagE0ENS9_ILb1EEEEENSH_ILSI_2ESJ_EEEEENS4_15FmhaFwdEpilogueIS6_fNS8_IJNS9_ILi64EEESB_SA_EEEEENS2_23PersistentTileSchedulerEJSK_SL_EEEEEvNT_6ParamsE)
	.align		4
        /*000c*/ 	.word	index@(__assertfail)
	.align		4
        /*0010*/ 	.word	0x00000000
	.align		4
        /*0014*/ 	.word	0xfffffffe
	.align		4
        /*0018*/ 	.word	0x00000000
	.align		4
        /*001c*/ 	.word	0xfffffffd
	.align		4
        /*0020*/ 	.word	0x00000000
	.align		4
        /*0024*/ 	.word	0xfffffffc


//--------------------- .nv.constant4             --------------------------
	.section	.nv.constant4,"a",@progbits
	.align	8
	.align		8
.nv.constant4:
        /*0000*/ 	.dword	__assertfail
	.align		8
        /*0008*/ 	.dword	__unnamed_1
	.align		8
        /*0010*/ 	.dword	__unnamed_2
	.align		8
        /*0018*/ 	.dword	_ZN39_INTERNAL_a575bc86_4_k_cu_147659e0_31734cuda3std3__45__cpo5beginE
	.align		8
        /*0020*/ 	.dword	_ZN39_INTERNAL_a575bc86_4_k_cu_147659e0_31734cuda3std3__45__cpo3endE
	.align		8
        /*0028*/ 	.dword	_ZN39_INTERNAL_a575bc86_4_k_cu_147659e0_31734cuda3std3__45__cpo6cbeginE
	.align		8
        /*0030*/ 	.dword	_ZN39_INTERNAL_a575bc86_4_k_cu_147659e0_31734cuda3std3__45__cpo4cendE
	.align		8
        /*0038*/ 	.dword	_ZN39_INTERNAL_a575bc86_4_k_cu_147659e0_31734cuda3std3__441_GLOBAL__N__a575bc86_4_k_cu_147659e0_31736ignoreE
	.align		8
        /*0040*/ 	.dword	_ZN39_INTERNAL_a575bc86_4_k_cu_147659e0_31734cuda3std3__419piecewise_constructE
	.align		8
        /*0048*/ 	.dword	_ZN39_INTERNAL_a575bc86_4_k_cu_147659e0_31734cuda3std3__48in_placeE
	.align		8
        /*0050*/ 	.dword	_ZN39_INTERNAL_a575bc86_4_k_cu_147659e0_31734cuda3std6ranges3__45__cpo4swapE
	.align		8
        /*0058*/ 	.dword	_ZN39_INTERNAL_a575bc86_4_k_cu_147659e0_31734cuda3std6ranges3__45__cpo9iter_moveE
	.align		8
        /*0060*/ 	.dword	_ZN39_INTERNAL_a575bc86_4_k_cu_147659e0_31734cute7productE
	.align		8
        /*0068*/ 	.dword	_ZN39_INTERNAL_a575bc86_4_k_cu_147659e0_31734cute1_E
	.align		8
        /*0070*/ 	.dword	$str$24
	.align		8
        /*0078*/ 	.dword	$str$25


//--------------------- .text._ZN7cutlass13device_kernelINS_4fmha6kernel28FmhaKernelTmaWarpSpecializedINS1_10collective30FmhaMainloopTmaWarpSpecializedINS_10bfloat16_tEffN4cute5tupleIJNS7_1CILi128EEESA_NS9_ILi96EEEEEENS8_IJiNS9_ILi1EEENS8_IJiiEEEEEESF_SF_NS4_13DefaultFusionEJNS2_6OptionILNS2_3TagE0ENS9_ILb1EEEEENSH_ILSI_2ESJ_EEEEENS4_15FmhaFwdEpilogueIS6_fNS8_IJNS9_ILi64EEESB_SA_EEEEENS2_23PersistentTileSchedulerEJSK_SL_EEEEEvNT_6ParamsE --------------------------
	.section	.text._ZN7cutlass13device_kernelINS_4fmha6kernel28FmhaKernelTmaWarpSpecializedINS1_10collective30FmhaMainloopTmaWarpSpecializedINS_10bfloat16_tEffN4cute5tupleIJNS7_1CILi128EEESA_NS9_ILi96EEEEEENS8_IJiNS9_ILi1EEENS8_IJiiEEEEEESF_SF_NS4_13DefaultFusionEJNS2_6OptionILNS2_3TagE0ENS9_ILb1EEEEENSH_ILSI_2ESJ_EEEEENS4_15FmhaFwdEpilogueIS6_fNS8_IJNS9_ILi64EEESB_SA_EEEEENS2_23PersistentTileSchedulerEJSK_SL_EEEEEvNT_6ParamsE,"ax",@progbits
	.align	128
.text._ZN7cutlass13device_kernelINS_4fmha6kernel28FmhaKernelTmaWarpSpecializedINS1_10collective30FmhaMainloopTmaWarpSpecializedINS_10bfloat16_tEffN4cute5tupleIJNS7_1CILi128EEESA_NS9_ILi96EEEEEENS8_IJiNS9_ILi1EEENS8_IJiiEEEEEESF_SF_NS4_13DefaultFusionEJNS2_6OptionILNS2_3TagE0ENS9_ILb1EEEEENSH_ILSI_2ESJ_EEEEENS4_15FmhaFwdEpilogueIS6_fNS8_IJNS9_ILi64EEESB_SA_EEEEENS2_23PersistentTileSchedulerEJSK_SL_EEEEEvNT_6ParamsE:
        .type           _ZN7cutlass13device_kernelINS_4fmha6kernel28FmhaKernelTmaWarpSpecializedINS1_10collective30FmhaMainloopTmaWarpSpecializedINS_10bfloat16_tEffN4cute5tupleIJNS7_1CILi128EEESA_NS9_ILi96EEEEEENS8_IJiNS9_ILi1EEENS8_IJiiEEEEEESF_SF_NS4_13DefaultFusionEJNS2_6OptionILNS2_3TagE0ENS9_ILb1EEEEENSH_ILSI_2ESJ_EEEEENS4_15FmhaFwdEpilogueIS6_fNS8_IJNS9_ILi64EEESB_SA_EEEEENS2_23PersistentTileSchedulerEJSK_SL_EEEEEvNT_6ParamsE,@function
        .size           _ZN7cutlass13device_kernelINS_4fmha6kernel28FmhaKernelTmaWarpSpecializedINS1_10collective30FmhaMainloopTmaWarpSpecializedINS_10bfloat16_tEffN4cute5tupleIJNS7_1CILi128EEESA_NS9_ILi96EEEEEENS8_IJiNS9_ILi1EEENS8_IJiiEEEEEESF_SF_NS4_13DefaultFusionEJNS2_6OptionILNS2_3TagE0ENS9_ILb1EEEEENSH_ILSI_2ESJ_EEEEENS4_15FmhaFwdEpilogueIS6_fNS8_IJNS9_ILi64EEESB_SA_EEEEENS2_23PersistentTileSchedulerEJSK_SL_EEEEEvNT_6ParamsE,(.L_x_134 - _ZN7cutlass13device_kernelINS_4fmha6kernel28FmhaKernelTmaWarpSpecializedINS1_10collective30FmhaMainloopTmaWarpSpecializedINS_10bfloat16_tEffN4cute5tupleIJNS7_1CILi128EEESA_NS9_ILi96EEEEEENS8_IJiNS9_ILi1EEENS8_IJiiEEEEEESF_SF_NS4_13DefaultFusionEJNS2_6OptionILNS2_3TagE0ENS9_ILb1EEEEENSH_ILSI_2ESJ_EEEEENS4_15FmhaFwdEpilogueIS6_fNS8_IJNS9_ILi64EEESB_SA_EEEEENS2_23PersistentTileSchedulerEJSK_SL_EEEEEvNT_6ParamsE)
        .other          _ZN7cutlass13device_kernelINS_4fmha6kernel28FmhaKernelTmaWarpSpecializedINS1_10collective30FmhaMainloopTmaWarpSpecializedINS_10bfloat16_tEffN4cute5tupleIJNS7_1CILi128EEESA_NS9_ILi96EEEEEENS8_IJiNS9_ILi1EEENS8_IJiiEEEEEESF_SF_NS4_13DefaultFusionEJNS2_6OptionILNS2_3TagE0ENS9_ILb1EEEEENSH_ILSI_2ESJ_EEEEENS4_15FmhaFwdEpilogueIS6_fNS8_IJNS9_ILi64EEESB_SA_EEEEENS2_23PersistentTileSchedulerEJSK_SL_EEEEEvNT_6ParamsE,@"STO_CUDA_ENTRY STV_DEFAULT"
_ZN7cutlass13device_kernelINS_4fmha6kernel28FmhaKernelTmaWarpSpecializedINS1_10collective30FmhaMainloopTmaWarpSpecializedINS_10bfloat16_tEffN4cute5tupleIJNS7_1CILi128EEESA_NS9_ILi96EEEEEENS8_IJiNS9_ILi1EEENS8_IJiiEEEEEESF_SF_NS4_13DefaultFusionEJNS2_6OptionILNS2_3TagE0ENS9_ILb1EEEEENSH_ILSI_2ESJ_EEEEENS4_15FmhaFwdEpilogueIS6_fNS8_IJNS9_ILi64EEESB_SA_EEEEENS2_23PersistentTileSchedulerEJSK_SL_EEEEEvNT_6ParamsE:
[----:B------:R-:W1:Y:S01]  /*0000*/  LDC R1, c[0x0][0x28] ;  /* 0x00000a00ff017b82 */ /* 0x000e620000000800 */
[----:B------:R-:W2:Y:S07]  /*0010*/  S2R R2, SR_TID.X ;  /* 0x0000000000027919 */ /* 0x000eae0000002100 */
[----:B------:R-:W3:Y:S01]  /*0020*/  S2UR UR6, SR_CTAID.X ;  /* 0x00000000000679c3 */ /* 0x000ee20000002500 */
[----:B------:R-:W-:Y:S01]  /*0030*/  ELECT P1, URZ, PT ;  /* 0x00000000003f782f */ /* 0x000fe20003820000 */
[----:B------:R-:W-:Y:S01]  /*0040*/  BSSY B0, `(.L_x_0) ;  /* 0x0000018000007945 */ /* 0x000fe20003800000 */
[----:B---3--:R-:W-:-:S02]  /*0050*/  MOV R17, UR6 ;  /* 0x0000000600117c02 */ /* 0x008fc40008000f00 */
[----:B--2---:R-:W-:-:S05]  /*0060*/  SHF.R.U32.HI R0, RZ, 0x5, R2 ;  /* 0x00000005ff007819 */ /* 0x004fca0000011602 */
[----:B------:R-:W2:Y:S02]  /*0070*/  SHFL.IDX PT, R3, R0, RZ, 0x1f ;  /* 0x00001fff00037589 */ /* 0x000ea400000e0000 */
[----:B--2---:R-:W-:Y:S02]  /*0080*/  R2UR UR4, R3 ;  /* 0x00000000030472ca */ /* 0x004fe400000e0000 */
[----:B------:R-:W-:-:S06]  /*0090*/  SHF.R.U32.HI R3, RZ, 0x7, R2 ;  /* 0x00000007ff037819 */ /* 0x000fcc0000011602 */
[----:B------:R-:W2:Y:S05]  /*00a0*/  SHFL.IDX PT, R3, R3, RZ, 0x1f ;  /* 0x00001fff03037589 */ /* 0x000eaa00000e0000 */
[----:B------:R-:W-:Y:S02]  /*00b0*/  USHF.R.S32.HI UR5, URZ, 0x1f, UR4 ;  /* 0x0000001f3f057899 */ /* 0x000fe40008011404 */
[----:B------:R-:W-:Y:S02]  /*00c0*/  ISETP.EQ.AND P2, PT, RZ, UR4, P1 ;  /* 0x00000004ff007c0c */ /* 0x000fe40008f42270 */
[----:B------:R-:W-:-:S04]  /*00d0*/  ULEA.HI UR5, UR5, UR4, URZ, 0x2 ;  /* 0x0000000405057291 */ /* 0x000fc8000f8f103f */
[----:B------:R-:W-:-:S04]  /*00e0*/  ULOP3.LUT UR5, UR5, 0xfffffffc, URZ, 0xc0, !UPT ;  /* 0xfffffffc05057892 */ /* 0x000fc8000f8ec03f */
[----:B------:R-:W-:-:S03]  /*00f0*/  UIADD3 UR5, UR4, -UR5, URZ ;  /* 0x8000000504057290 */ /* 0x000fc6000fffe03f */
[----:B-1----:R-:W-:Y:S09]  /*0100*/  @!P2 BRA `(.L_x_1) ;  /* 0x00000000002ca947 */ /* 0x002ff20003800000 */
[----:B------:R-:W-:Y:S02]  /*0110*/  ULDC.64 UR6, c[0x0][0x198] ;  /* 0x0000660000067ab9 */ /* 0x000fe40000000a00 */
[----:B------:R-:W-:Y:S02]  /*0120*/  UIADD3 UR8, UP0, UR6, 0xf0, URZ ;  /* 0x000000f006087890 */ /* 0x000fe4000ff1e03f */
[----:B------:R-:W-:Y:S02]  /*0130*/  UIADD3 UR10, UP1, UR6, 0x1f0, URZ ;  /* 0x000001f0060a7890 */ /* 0x000fe4000ff3e03f */
[----:B------:R-:W-:Y:S02]  /*0140*/  UIADD3 UR6, UP2, UR6, 0x2f0, URZ ;  /* 0x000002f006067890 */ /* 0x000fe4000ff5e03f */
[----:B------:R-:W-:Y:S02]  /*0150*/  UIADD3.X UR9, URZ, UR7, URZ, UP0, !UPT ;  /* 0x000000073f097290 */ /* 0x000fe400087fe43f */
[----:B------:R-:W-:-:S02]  /*0160*/  UIADD3.X UR11, URZ, UR7, URZ, UP1, !UPT ;  /* 0x000000073f0b7290 */ /* 0x000fc40008ffe43f */
[----:B------:R-:W-:-:S05]  /*0170*/  UIADD3.X UR7, URZ, UR7, URZ, UP2, !UPT ;  /* 0x000000073f077290 */ /* 0x000fca00097fe43f */
[----:B------:R1:W-:Y:S02]  /*0180*/  UTMACCTL.PF [UR8] ;  /* 0x00000000080079b9 */ /* 0x0003e40008040000 */
[----:B------:R1:W-:Y:S02]  /*0190*/  UTMACCTL.PF [UR10] ;  /* 0x000000000a0079b9 */ /* 0x0003e40008040000 */
[----:B------:R1:W-:Y:S02]  /*01a0*/  UTMACCTL.PF [UR6] ;  /* 0x00000000060079b9 */ /* 0x0003e40008040000 */
[----:B-1----:R-:W-:Y:S01]  /*01b0*/  NOP ;  /* 0x0000000000007918 */ /* 0x002fe20000000000 */
.L_x_1:
[----:B------:R-:W-:Y:S05]  /*01c0*/  BSYNC B0 ;  /* 0x0000000000007941 */ /* 0x000fea0003800000 */
.L_x_0:
[----:B------:R-:W1:Y:S01]  /*01d0*/  SHFL.IDX PT, R4, R0, RZ, 0x1f ;  /* 0x00001fff00047589 */ /* 0x000e6200000e0000 */
[----:B--2---:R-:W-:Y:S01]  /*01e0*/  R2UR UR48, R3 ;  /* 0x00000000033072ca */ /* 0x004fe200000e0000 */
[----:B------:R-:W-:Y:S02]  /*01f0*/  UISETP.NE.AND UP0, UPT, UR5, 0x1, UPT ;  /* 0x000000010500788c */ /* 0x000fe4000bf05270 */
[----:B------:R-:W-:-:S10]  /*0200*/  UISETP.NE.AND UP1, UPT, UR5, 0x2, UPT ;  /* 0x000000020500788c */ /* 0x000fd4000bf25270 */
[----:B------:R-:W-:Y:S02]  /*0210*/  UIADD3 UR10, UR48, -0x1, URZ ;  /* 0xffffffff300a7890 */ /* 0x000fe4000fffe03f */
[----:B------:R-:W-:Y:S02]  /*0220*/  UISETP.EQ.AND UP2, UPT, UR48, URZ, !UP0 ;  /* 0x0000003f3000728c */ /* 0x000fe4000c742270 */
[----:B------:R-:W-:Y:S02]  /*0230*/  UISETP.EQ.AND UP3, UPT, UR48, URZ, !UP1 ;  /* 0x0000003f3000728c */ /* 0x000fe4000cf62270 */
[----:B------:R-:W-:Y:S02]  /*0240*/  UISETP.GE.U32.AND UP4, UPT, UR10, 0x4, UPT ;  /* 0x000000040a00788c */ /* 0x000fe4000bf86070 */
[----:B------:R-:W-:Y:S01]  /*0250*/  USEL UR39, URZ, 0x1, !UP2 ;  /* 0x000000013f277887 */ /* 0x000fe2000d000000 */
[----:B-1----:R-:W-:Y:S01]  /*0260*/  ISETP.NE.AND P0, PT, R4, RZ, PT ;  /* 0x000000ff0400720c */ /* 0x002fe20003f05270 */
[----:B------:R-:W-:Y:S01]  /*0270*/  USEL UR45, URZ, 0x1, !UP3 ;  /* 0x000000013f2d7887 */ /* 0x000fe2000d800000 */
[----:B------:R-:W-:Y:S01]  /*0280*/  MOV R4, UR5 ;  /* 0x0000000500047c02 */ /* 0x000fe20008000f00 */
[----:B------:R-:W-:-:S02]  /*0290*/  USEL UR39, UR39, 0x2, UP4 ;  /* 0x0000000227277887 */ /* 0x000fc4000a000000 */
[----:B------:R-:W-:-:S08]  /*02a0*/  USEL UR45, UR45, 0x2, UP4 ;  /* 0x000000022d2d7887 */ /* 0x000fd0000a000000 */
[----:B------:R-:W-:Y:S05]  /*02b0*/  @P0 BRA `(.L_x_2) ;  /* 0x0000000000480947 */ /* 0x000fea0003800000 */
[----:B------:R-:W1:Y:S01]  /*02c0*/  S2UR UR8, SR_CgaCtaId ;  /* 0x00000000000879c3 */ /* 0x000e620000008800 */
[----:B------:R-:W-:Y:S01]  /*02d0*/  UMOV UR4, 0x400 ;  /* 0x0000040000047882 */ /* 0x000fe20000000000 */
[----:B------:R-:W-:Y:S01]  /*02e0*/  UMOV UR5, 0x1 ;  /* 0x0000000100057882 */ /* 0x000fe20000000000 */
[----:B------:R-:W-:Y:S01]  /*02f0*/  UMOV UR6, 0x80 ;  /* 0x0000008000067882 */ /* 0x000fe20000000000 */
[----:B------:R-:W-:Y:S01]  /*0300*/  ELECT P0, URZ, PT ;  /* 0x00000000003f782f */ /* 0x000fe20003800000 */
[----:B------:R-:W-:-:S04]  /*0310*/  UIADD3 UR6, -UR6, 0x100000, URZ ;  /* 0x0010000006067890 */ /* 0x000fc8000fffe13f */
[----:B------:R-:W-:Y:S02]  /*0320*/  USHF.L.U32 UR7, UR6, 0xb, URZ ;  /* 0x0000000b06077899 */ /* 0x000fe4000800063f */
[----:B------:R-:W-:Y:S02]  /*0330*/  USHF.L.U32 UR6, UR6, 0x1, URZ ;  /* 0x0000000106067899 */ /* 0x000fe4000800063f */
[----:B-1----:R-:W-:Y:S02]  /*0340*/  ULEA UR8, UR8, UR4, 0x18 ;  /* 0x0000000408087291 */ /* 0x002fe4000f8ec03f */
[----:B------:R-:W-:-:S04]  /*0350*/  UIADD3 UR4, -UR5, 0x100000, URZ ;  /* 0x0010000005047890 */ /* 0x000fc8000fffe13f */
[----:B------:R-:W-:Y:S02]  /*0360*/  USHF.L.U32 UR5, UR4, 0xb, URZ ;  /* 0x0000000b04057899 */ /* 0x000fe4000800063f */
[----:B------:R-:W-:Y:S01]  /*0370*/  USHF.L.U32 UR4, UR4, 0x1, URZ ;  /* 0x0000000104047899 */ /* 0x000fe2000800063f */
[----:B------:R-:W1:Y:S11]  /*0380*/  FENCE.VIEW.ASYNC.S ;  /* 0x00000000000073c6 */ /* 0x000e760000000000 */
[----:B-1----:R1:W2:Y:S01]  /*0390*/  SYNCS.EXCH.64 URZ, [UR8+0x28450], UR4 ;  /* 0x02845004083f75b2 */ /* 0x0022a20008000100 */
[----:B------:R1:W3:Y:S01]  /*03a0*/  SYNCS.EXCH.64 URZ, [UR8+0x28460], UR6 ;  /* 0x02846006083f75b2 */ /* 0x0002e20008000100 */
[----:B------:R1:W4:Y:S01]  /*03b0*/  SYNCS.EXCH.64 URZ, [UR8+0x28458], UR4 ;  /* 0x02845804083f75b2 */ /* 0x0003220008000100 */
[----:B------:R1:W1:Y:S01]  /*03c0*/  SYNCS.EXCH.64 URZ, [UR8+0x28468], UR6 ;  /* 0x02846806083f75b2 */ /* 0x0002620008000100 */
[----:B------:R-:W-:Y:S01]  /*03d0*/  NOP ;  /* 0x0000000000007918 */ /* 0x000fe20000000000 */
.L_x_2:
[----:B------:R-:W5:Y:S01]  /*03e0*/  SHFL.IDX PT, R3, R0, RZ, 0x1f ;  /* 0x00001fff00037589 */ /* 0x000f6200000e0000 */
[----:B------:R-:W-:Y:S01]  /*03f0*/  NOP ;  /* 0x0000000000007918 */ /* 0x000fe20000000000 */
[----:B-----5:R-:W-:-:S13]  /*0400*/  ISETP.NE.AND P0, PT, R3, RZ, PT ;  /* 0x000000ff0300720c */ /* 0x020fda0003f05270 */
[----:B------:R-:W-:Y:S05]  /*0410*/  @P0 BRA `(.L_x_3) ;  /* 0x0000000000600947 */ /* 0x000fea0003800000 */
[----:B-1----:R-:W1:Y:S01]  /*0420*/  S2UR UR5, SR_CgaCtaId ;  /* 0x00000000000579c3 */ /* 0x002e620000008800 */
[----:B------:R-:W-:Y:S01]  /*0430*/  UMOV UR4, 0x400 ;  /* 0x0000040000047882 */ /* 0x000fe20000000000 */
[----:B------:R-:W-:Y:S01]  /*0440*/  UMOV UR6, 0x1 ;  /* 0x0000000100067882 */ /* 0x000fe20000000000 */
[----:B------:R-:W-:Y:S01]  /*0450*/  UMOV UR9, 0x100 ;  /* 0x0000010000097882 */ /* 0x000fe20000000000 */
[----:B------:R-:W-:-:S04]  /*0460*/  UIADD3 UR6, -UR6, 0x100000, URZ ;  /* 0x0010000006067890 */ /* 0x000fc8000fffe13f */
[----:B------:R-:W-:Y:S02]  /*0470*/  USHF.L.U32 UR7, UR6, 0xb, URZ ;  /* 0x0000000b06077899 */ /* 0x000fe4000800063f */
[----:B------:R-:W-:Y:S01]  /*0480*/  USHF.L.U32 UR6, UR6, 0x1, URZ ;  /* 0x0000000106067899 */ /* 0x000fe2000800063f */
[----:B------:R-:W-:Y:S01]  /*0490*/  ELECT P0, URZ, PT ;  /* 0x00000000003f782f */ /* 0x000fe20003800000 */
[----:B-1----:R-:W-:Y:S02]  /*04a0*/  ULEA UR8, UR5, UR4, 0x18 ;  /* 0x0000000405087291 */ /* 0x002fe4000f8ec03f */
[----:B------:R-:W-:-:S04]  /*04b0*/  UIADD3 UR4, -UR9, 0x100000, URZ ;  /* 0x0010000009047890 */ /* 0x000fc8000fffe13f */
[----:B------:R-:W-:Y:S02]  /*04c0*/  USHF.L.U32 UR5, UR4, 0xb, URZ ;  /* 0x0000000b04057899 */ /* 0x000fe4000800063f */
[----:B------:R-:W-:Y:S01]  /*04d0*/  USHF.L.U32 UR4, UR4, 0x1, URZ ;  /* 0x0000000104047899 */ /* 0x000fe2000800063f */
[----:B------:R-:W1:Y:S03]  /*04e0*/  FENCE.VIEW.ASYNC.S ;  /* 0x00000000000073c6 */ /* 0x000e660000000000 */
[----:B-1----:R1:W1:Y:S08]  /*04f0*/  SYNCS.EXCH.64 URZ, [UR8+0x28400], UR6 ;  /* 0x02840006083f75b2 */ /* 0x0022700008000100 */
[----:B------:R1:W1:Y:S01]  /*0500*/  SYNCS.EXCH.64 URZ, [UR8+0x28428], UR4 ;  /* 0x02842804083f75b2 */ /* 0x0002620008000100 */
        /* <DEDUP_REMOVED lines=8> */
[----:B------:R-:W-:Y:S01]  /*0590*/  NOP ;  /* 0x0000000000007918 */ /* 0x000fe20000000000 */
.L_x_3:
        /* <DEDUP_REMOVED lines=21> */
[----:B------:R-:W-:Y:S01]  /*06f0*/  NOP ;  /* 0x0000000000007918 */ /* 0x000fe20000000000 */
.L_x_4:
[----:B------:R-:W5:Y:S01]  /*0700*/  SHFL.IDX PT, R3, R0, RZ, 0x1f ;  /* 0x00001fff00037589 */ /* 0x000f6200000e0000 */
[----:B------:R-:W-:Y:S01]  /*0710*/  ELECT P0, URZ, PT ;  /* 0x00000000003f782f */ /* 0x000fe20003800000 */
[----:B------:R-:W-:Y:S01]  /*0720*/  NOP ;  /* 0x0000000000007918 */ /* 0x000fe20000000000 */
[----:B-1----:R-:W-:Y:S02]  /*0730*/  UMOV UR4, 0x80 ;  /* 0x0000008000047882 */ /* 0x002fe40000000000 */
[C---:B-----5:R-:W-:Y:S02]  /*0740*/  ISETP.NE.OR P0, PT, R3.reuse, RZ, !P0 ;  /* 0x000000ff0300720c */ /* 0x060fe40004705670 */
[----:B------:R-:W-:-:S11]  /*0750*/  ISETP.NE.AND P3, PT, R3, RZ, PT ;  /* 0x000000ff0300720c */ /* 0x000fd60003f65270 */
[----:B------:R-:W-:Y:S01]  /*0760*/  VOTEU.ALL UP2, P0 ;  /* 0x00000000003f7886 */ /* 0x000fe20000040000 */
[----:B------:R-:W-:Y:S01]  /*0770*/  VOTEU.ALL UP3, P0 ;  /* 0x00000000003f7886 */ /* 0x000fe20000060000 */
[----:B------:R-:W-:Y:S01]  /*0780*/  VOTEU.ALL UP4, P0 ;  /* 0x00000000003f7886 */ /* 0x000fe20000080000 */
[----:B------:R-:W-:Y:S02]  /*0790*/  VOTEU.ALL UP5, P0 ;  /* 0x00000000003f7886 */ /* 0x000fe400000a0000 */
[----:B------:R-:W1:Y:S01]  /*07a0*/  @!UP2 S2UR UR7, SR_CgaCtaId ;  /* 0x000000000007a9c3 */ /* 0x000e620000008800 */
[----:B------:R-:W-:Y:S01]  /*07b0*/  @!UP2 UMOV UR6, 0x400 ;  /* 0x000004000006a882 */ /* 0x000fe20000000000 */
[----:B------:R-:W-:-:S04]  /*07c0*/  @!UP2 UIADD3 UR4, -UR4, 0x100000, URZ ;  /* 0x001000000404a890 */ /* 0x000fc8000fffe13f */
[----:B------:R-:W-:Y:S02]  /*07d0*/  @!UP2 USHF.L.U32 UR5, UR4, 0xb, URZ ;  /* 0x0000000b0405a899 */ /* 0x000fe4000800063f */
[----:B------:R-:W-:Y:S02]  /*07e0*/  @!UP2 USHF.L.U32 UR4, UR4, 0x1, URZ ;  /* 0x000000010404a899 */ /* 0x000fe4000800063f */
[----:B-1----:R-:W-:Y:S01]  /*07f0*/  @!UP2 ULEA UR6, UR7, UR6, 0x18 ;  /* 0x000000060706a291 */ /* 0x002fe2000f8ec03f */
[----:B------:R-:W-:Y:S01]  /*0800*/  VOTEU.ALL UP2, P0 ;  /* 0x00000000003f7886 */ /* 0x000fe20000040000 */
[----:B------:R-:W1:Y:S10]  /*0810*/  FENCE.VIEW.ASYNC.S ;  /* 0x00000000000073c6 */ /* 0x000e740000000000 */
[----:B-1----:R1:W1:Y:S01]  /*0820*/  @!UP2 SYNCS.EXCH.64 URZ, [UR6+0x28490], UR4 ;  /* 0x02849004063fa5b2 */ /* 0x0022620008000100 */
[----:B------:R1:W1:Y:S01]  /*0830*/  @!UP3 SYNCS.EXCH.64 URZ, [UR6+0x28498], UR4 ;  /* 0x02849804063fb5b2 */ /* 0x0002620008000100 */
[----:B------:R1:W1:Y:S01]  /*0840*/  @!UP4 SYNCS.EXCH.64 URZ, [UR6+0x284a0], UR4 ;  /* 0x0284a004063fc5b2 */ /* 0x0002620008000100 */
[----:B------:R1:W1:Y:S01]  /*0850*/  @!UP5 SYNCS.EXCH.64 URZ, [UR6+0x284a8], UR4 ;  /* 0x0284a804063fd5b2 */ /* 0x0002620008000100 */
[----:B------:R-:W-:Y:S01]  /*0860*/  NOP ;  /* 0x0000000000007918 */ /* 0x000fe20000000000 */
[----:B------:R-:W-:Y:S05]  /*0870*/  @P3 BRA `(.L_x_5) ;  /* 0x0000000000503947 */ /* 0x000fea0003800000 */
[----:B-1----:R-:W1:Y:S01]  /*0880*/  S2UR UR5, SR_CgaCtaId ;  /* 0x00000000000579c3 */ /* 0x002e620000008800 */
[----:B------:R-:W-:Y:S01]  /*0890*/  UMOV UR4, 0x400 ;  /* 0x0000040000047882 */ /* 0x000fe20000000000 */
[----:B------:R-:W-:Y:S01]  /*08a0*/  UMOV UR6, 0x20 ;  /* 0x0000002000067882 */ /* 0x000fe20000000000 */
[----:B------:R-:W-:Y:S01]  /*08b0*/  UMOV UR7, 0x80 ;  /* 0x0000008000077882 */ /* 0x000fe20000000000 */
[----:B------:R-:W-:Y:S01]  /*08c0*/  ELECT P0, URZ, PT ;  /* 0x00000000003f782f */ /* 0x000fe20003800000 */
[----:B-1----:R-:W-:Y:S02]  /*08d0*/  ULEA UR8, UR5, UR4, 0x18 ;  /* 0x0000000405087291 */ /* 0x002fe4000f8ec03f */
[----:B------:R-:W-:-:S04]  /*08e0*/  UIADD3 UR4, -UR6, 0x100000, URZ ;  /* 0x0010000006047890 */ /* 0x000fc8000fffe13f */
[----:B------:R-:W-:Y:S02]  /*08f0*/  USHF.L.U32 UR5, UR4, 0xb, URZ ;  /* 0x0000000b04057899 */ /* 0x000fe4000800063f */
[----:B------:R-:W-:Y:S02]  /*0900*/  USHF.L.U32 UR4, UR4, 0x1, URZ ;  /* 0x0000000104047899 */ /* 0x000fe4000800063f */
        /* <DEDUP_REMOVED lines=10> */
[----:B------:R-:W-:Y:S01]  /*09b0*/  NOP ;  /* 0x0000000000007918 */ /* 0x000fe20000000000 */
.L_x_5:
[----:B------:R-:W-:Y:S01]  /*09c0*/  VOTEU.ANY UP2, P2 ;  /* 0x00000000003f7886 */ /* 0x000fe20001040100 */
[----:B-1----:R-:W-:Y:S01]  /*09d0*/  UMOV UR4, 0x40 ;  /* 0x0000004000047882 */ /* 0x002fe20000000000 */
[----:B------:R-:W-:Y:S01]  /*09e0*/  ISETP.NE.AND P3, PT, RZ, UR48, PT ;  /* 0x00000030ff007c0c */ /* 0x000fe2000bf65270 */
[----:B------:R-:W-:Y:S01]  /*09f0*/  NOP ;  /* 0x0000000000007918 */ /* 0x000fe20000000000 */
[----:B------:R-:W-:Y:S01]  /*0a00*/  ISETP.EQ.AND P0, PT, R4, 0x2, P1 ;  /* 0x000000020400780c */ /* 0x000fe20000f02270 */
[----:B------:R-:W1:Y:S01]  /*0a10*/  @UP2 S2UR UR7, SR_CgaCtaId ;  /* 0x00000000000729c3 */ /* 0x000e620000008800 */
[----:B------:R-:W-:Y:S01]  /*0a20*/  @UP2 UMOV UR6, 0x400 ;  /* 0x0000040000062882 */ /* 0x000fe20000000000 */
[----:B------:R-:W-:-:S04]  /*0a30*/  @UP2 UIADD3 UR4, -UR4, 0x100000, URZ ;  /* 0x0010000004042890 */ /* 0x000fc8000fffe13f */
[----:B------:R-:W-:Y:S02]  /*0a40*/  @UP2 USHF.L.U32 UR5, UR4, 0xb, URZ ;  /* 0x0000000b04052899 */ /* 0x000fe4000800063f */
[----:B------:R-:W-:Y:S02]  /*0a50*/  @UP2 USHF.L.U32 UR4, UR4, 0x1, URZ ;  /* 0x0000000104042899 */ /* 0x000fe4000800063f */
[----:B-1----:R-:W-:Y:S01]  /*0a60*/  @UP2 ULEA UR6, UR7, UR6, 0x18 ;  /* 0x0000000607062291 */ /* 0x002fe2000f8ec03f */
[----:B------:R-:W-:Y:S01]  /*0a70*/  VOTEU.ANY UP2, P2 ;  /* 0x00000000003f7886 */ /* 0x000fe20001040100 */
[----:B------:R-:W-:Y:S01]  /*0a80*/  ISETP.EQ.AND P2, PT, R4, 0x1, P1 ;  /* 0x000000010400780c */ /* 0x000fe20000f42270 */
[----:B------:R-:W1:Y:S09]  /*0a90*/  FENCE.VIEW.ASYNC.S ;  /* 0x00000000000073c6 */ /* 0x000e720000000000 */
[----:B-1----:R1:W2:Y:S01]  /*0aa0*/  @UP2 SYNCS.EXCH.64 URZ, [UR6+0x284b0], UR4 ;  /* 0x0284b004063f25b2 */ /* 0x0022a20008000100 */
[----:B------:R-:W-:Y:S01]  /*0ab0*/  NOP ;  /* 0x0000000000007918 */ /* 0x000fe20000000000 */
[----:B--234-:R-:W-:Y:S06]  /*0ac0*/  BAR.SYNC.DEFER_BLOCKING 0x0 ;  /* 0x0000000000007b1d */ /* 0x01cfec0000010000 */
[----:B------:R-:W-:Y:S05]  /*0ad0*/  @!P3 BRA `(.L_x_6) ;  /* 0x0000007000f0b947 */ /* 0x000fea0003800000 */
[----:B------:R-:W-:-:S06]  /*0ae0*/  UISETP.GT.U32.AND UP0, UPT, UR10, 0x3, UPT ;  /* 0x000000030a00788c */ /* 0x000fcc000bf04070 */
[----:B------:R-:W-:-:S13]  /*0af0*/  PLOP3.LUT P0, PT, PT, PT, UP0, 0x80, 0x0 ;  /* 0x000000000000781c */ /* 0x000fda0003f0f008 */
[----:B-1----:R-:W-:Y:S05]  /*0b00*/  @P0 EXIT ;  /* 0x000000000000094d */ /* 0x002fea0003800000 */
.L_x_7:
[----:B------:R-:W-:-:S08]  /*0b10*/  NOP ;  /* 0x0000000000007918 */ /* 0x000fd00000000000 */
[----:B------:R-:W1:Y:S02]  /*0b20*/  USETMAXREG.TRY_ALLOC.CTAPOOL UP0, 0xf0 ;  /* 0x000000f0000079c8 */ /* 0x000e640008000600 */
[----:B-1----:R-:W-:-:S13]  /*0b30*/  PLOP3.LUT P0, PT, PT, PT, UP0, 0x80, 0x0 ;  /* 0x000000000000781c */ /* 0x002fda0003f0f008 */
[----:B------:R-:W-:Y:S05]  /*0b40*/  @!P0 BRA `(.L_x_7) ;  /* 0xfffffffc00f08947 */ /* 0x000fea000383ffff */
[----:B------:R-:W-:Y:S02]  /*0b50*/  ULDC UR4, c[0x0][0xa00] ;  /* 0x0002800000047ab9 */ /* 0x000fe40000000800 */
[----:B------:R-:W-:-:S13]  /*0b60*/  ISETP.GE.AND P0, PT, R17, UR4, PT ;  /* 0x0000000411007c0c */ /* 0x000fda000bf06270 */
[----:B------:R-:W-:Y:S05]  /*0b70*/  @P0 EXIT ;  /* 0x000000000000094d */ /* 0x000fea0003800000 */
[----:B------:R-:W-:Y:S01]  /*0b80*/  UISETP.NE.AND UP0, UPT, UR48, 0x1, UPT ;  /* 0x000000013000788c */ /* 0x000fe2000bf05270 */
[----:B------:R-:W-:Y:S01]  /*0b90*/  MOV R16, RZ ;  /* 0x000000ff00107202 */ /* 0x000fe20000000f00 */
[----:B------:R-:W-:Y:S01]  /*0ba0*/  ULDC.64 UR50, c[0x0][0x198] ;  /* 0x0000660000327ab9 */ /* 0x000fe20000000a00 */
[----:B------:R-:W-:Y:S01]  /*0bb0*/  UMOV UR36, URZ ;  /* 0x0000003f00247c82 */ /* 0x000fe20008000000 */
[----:B------:R-:W-:Y:S02]  /*0bc0*/  UP2UR UR4, UPR, URZ, 0x1 ;  /* 0x000000013f047883 */ /* 0x000fe40008000000 */
[----:B------:R-:W-:Y:S01]  /*0bd0*/  USEL UR4, URZ, 0x1, UP0 ;  /* 0x000000013f047887 */ /* 0x000fe20008000000 */
[----:B------:R-:W-:Y:S01]  /*0be0*/  UMOV UR37, URZ ;  /* 0x0000003f00257c82 */ /* 0x000fe20008000000 */
[----:B------:R-:W-:Y:S01]  /*0bf0*/  UMOV UR38, URZ ;  /* 0x0000003f00267c82 */ /* 0x000fe20008000000 */
[----:B------:R-:W-:-:S03]  /*0c00*/  ULDC.64 UR52, c[0x0][0x208] ;  /* 0x0000820000347ab9 */ /* 0x000fc60000000a00 */
[----:B------:R-:W-:-:S07]  /*0c10*/  MOV R19, UR4 ;  /* 0x0000000400137c02 */ /* 0x000fce0008000f00 */
.L_x_65:
[----:B------:R-:W-:Y:S01]  /*0c20*/  ULDC UR8, c[0x0][0xa04] ;  /* 0x0002810000087ab9 */ /* 0x000fe20000000800 */
[----:B------:R-:W-:Y:S01]  /*0c30*/  R2UR UR46, R17 ;  /* 0x00000000112e72ca */ /* 0x000fe200000e0000 */
[----:B------:R-:W-:Y:S01]  /*0c40*/  UISETP.NE.AND UP0, UPT, UR8, 0x1, UPT ;  /* 0x000000010800788c */ /* 0x000fe2000bf05270 */
[----:B------:R-:W-:Y:S01]  /*0c50*/  ULDC UR4, c[0x0][0xa10] ;  /* 0x0002840000047ab9 */ /* 0x000fe20000000800 */
[----:B------:R-:W-:Y:S01]  /*0c60*/  ULDC UR44, c[0x0][0xa1c] ;  /* 0x00028700002c7ab9 */ /* 0x000fe20000000800 */
[----:B------:R-:W-:Y:S02]  /*0c70*/  UISETP.NE.AND UP1, UPT, UR4, 0x1, UPT ;  /* 0x000000010400788c */ /* 0x000fe4000bf25270 */
[----:B------:R-:W-:-:S06]  /*0c80*/  UISETP.NE.AND UP2, UPT, UR48, 0x1, UPT ;  /* 0x000000013000788c */ /* 0x000fcc000bf45270 */
[----:B------:R-:W-:Y:S01]  /*0c90*/  @UP0 ULDC.64 UR6, c[0x0][0xa08] ;  /* 0x0002820000060ab9 */ /* 0x000fe20000000a00 */
[----:B------:R-:W-:Y:S01]  /*0ca0*/  PLOP3.LUT P0, PT, PT, PT, UP2, 0x80, 0x0 ;  /* 0x000000000000781c */ /* 0x000fe20003f0f028 */
[----:B------:R-:W-:-:S03]  /*0cb0*/  UIMAD.WIDE.U32 UR4, UR46, UR6, URZ ;  /* 0x000000062e0472a5 */ /* 0x000fc6000f8e003f */
[----:B------:R-:W-:Y:S01]  /*0cc0*/  @UP1 ULDC UR6, c[0x0][0xa18] ;  /* 0x0002860000061ab9 */ /* 0x000fe20000000800 */
[----:B------:R-:W-:Y:S02]  /*0cd0*/  @UP0 USHF.R.U32.HI UR46, URZ, UR7, UR5 ;  /* 0x000000073f2e0299 */ /* 0x000fe40008011605 */
[----:B------:R-:W-:Y:S01]  /*0ce0*/  UISETP.NE.AND UP0, UPT, UR44, 0x1, UPT ;  /* 0x000000012c00788c */ /* 0x000fe2000bf05270 */
[----:B------:R-:W-:Y:S02]  /*0cf0*/  @UP1 ULDC UR4, c[0x0][0xa14] ;  /* 0x0002850000041ab9 */ /* 0x000fe40000000800 */
[----:B------:R-:W-:Y:S02]  /*0d00*/  UIMAD.WIDE.U32 UR4, UR46, UR4, URZ ;  /* 0x000000042e0472a5 */ /* 0x000fe4000f8e003f */
[----:B-1----:R-:W-:Y:S01]  /*0d10*/  IADD3 R0, RZ, -UR46, RZ ;  /* 0x8000002eff007c10 */ /* 0x002fe2000fffe0ff */
[----:B------:R-:W-:Y:S01]  /*0d20*/  UMOV UR47, UR46 ;  /* 0x0000002e002f7c82 */ /* 0x000fe20008000000 */
[----:B------:R-:W-:-:S03]  /*0d30*/  @UP1 USHF.R.U32.HI UR47, URZ, UR6, UR5 ;  /* 0x000000063f2f1299 */ /* 0x000fc60008011605 */
[----:B------:R-:W-:Y:S01]  /*0d40*/  IMAD R0, R0, UR8, R17 ;  /* 0x0000000800007c24 */ /* 0x000fe2000f8e0211 */
[----:B------:R-:W-:Y:S02]  /*0d50*/  @UP0 ULDC.64 UR6, c[0x0][0xa20] ;  /* 0x0002880000060ab9 */ /* 0x000fe40000000a00 */
[----:B------:R-:W-:Y:S02]  /*0d60*/  UIMAD.WIDE.U32 UR4, UR47, UR6, URZ ;  /* 0x000000062f0472a5 */ /* 0x000fe4000f8e003f */
[----:B------:R-:W-:Y:S01]  /*0d70*/  R2UR UR42, R0 ;  /* 0x00000000002a72ca */ /* 0x000fe200000e0000 */
[----:B------:R-:W-:Y:S01]  /*0d80*/  UMOV UR6, UR47 ;  /* 0x0000002f00067c82 */ /* 0x000fe20008000000 */
[----:B------:R-:W-:-:S04]  /*0d90*/  @UP0 USHF.R.U32.HI UR6, URZ, UR7, UR5 ;  /* 0x000000073f060299 */ /* 0x000fc80008011605 */
[----:B------:R-:W-:-:S04]  /*0da0*/  UIADD3 UR4, -UR6, URZ, URZ ;  /* 0x0000003f06047290 */ /* 0x000fc8000fffe13f */
[----:B------:R-:W-:Y:S01]  /*0db0*/  UIMAD UR44, UR44, UR4, UR47 ;  /* 0x000000042c2c72a4 */ /* 0x000fe2000f8e022f */
[----:B--2---:R-:W-:Y:S11]  /*0dc0*/  @!P0 BRA `(.L_x_8) ;  /* 0x0000000000688947 */ /* 0x004ff60003800000 */
[----:B------:R-:W-:-:S06]  /*0dd0*/  UISETP.NE.AND UP0, UPT, UR48, 0x2, UPT ;  /* 0x000000023000788c */ /* 0x000fcc000bf05270 */
[----:B------:R-:W-:-:S13]  /*0de0*/  PLOP3.LUT P1, PT, PT, PT, UP0, 0x80, 0x0 ;  /* 0x000000000000781c */ /* 0x000fda0003f2f008 */
[----:B------:R-:W-:Y:S05]  /*0df0*/  @!P1 BRA `(.L_x_9) ;  /* 0x0000000000449947 */ /* 0x000fea0003800000 */
[----:B------:R-:W-:-:S06]  /*0e00*/  UISETP.NE.AND UP0, UPT, UR48, 0x3, UPT ;  /* 0x000000033000788c */ /* 0x000fcc000bf05270 */
[----:B------:R-:W-:-:S13]  /*0e10*/  PLOP3.LUT P1, PT, PT, PT, UP0, 0x80, 0x0 ;  /* 0x000000000000781c */ /* 0x000fda0003f2f008 */
[----:B------:R-:W-:Y:S05]  /*0e20*/  @!P1 BRA `(.L_x_10) ;  /* 0x0000000000249947 */ /* 0x000fea0003800000 */
[----:B------:R-:W-:-:S06]  /*0e30*/  UISETP.NE.AND UP0, UPT, UR48, 0x4, UPT ;  /* 0x000000043000788c */ /* 0x000fcc000bf05270 */
[----:B------:R-:W-:-:S13]  /*0e40*/  PLOP3.LUT P1, PT, PT, PT, UP0, 0x80, 0x0 ;  /* 0x000000000000781c */ /* 0x000fda0003f2f008 */
[----:B------:R-:W-:Y:S05]  /*0e50*/  @P1 BRA `(.L_x_11) ;  /* 0x0000000000541947 */ /* 0x000fea0003800000 */
[----:B------:R-:W-:Y:S02]  /*0e60*/  UIADD3 UR4, UR36, -0x1, URZ ;  /* 0xffffffff24047890 */ /* 0x000fe4000fffe03f */
[----:B------:R-:W-:Y:S02]  /*0e70*/  ULOP3.LUT UR36, UR36, 0x1, URZ, 0xc, !UPT ;  /* 0x0000000124247892 */ /* 0x000fe4000f8e0c3f */
[----:B------:R-:W-:-:S04]  /*0e80*/  ULOP3.LUT UR4, UR4, 0x2, URZ, 0xc0, !UPT ;  /* 0x0000000204047892 */ /* 0x000fc8000f8ec03f */
[----:B------:R-:W-:-:S04]  /*0e90*/  USHF.R.U32.HI UR4, URZ, 0x1, UR4 ;  /* 0x000000013f047899 */ /* 0x000fc80008011604 */
[----:B------:R-:W-:Y:S01]  /*0ea0*/  ULOP3.LUT UR37, UR37, UR4, URZ, 0x3c, !UPT ;  /* 0x0000000425257292 */ /* 0x000fe2000f8e3c3f */
[----:B------:R-:W-:Y:S11]  /*0eb0*/  BRA `(.L_x_11) ;  /* 0x00000000003c7947 */ /* 0x000ff60003800000 */
.L_x_10:
[----:B------:R-:W-:Y:S02]  /*0ec0*/  ULOP3.LUT UP0, URZ, UR36, 0x2, URZ, 0xc0, !UPT ;  /* 0x00000002243f7892 */ /* 0x000fe4000f80c03f */
[----:B------:R-:W-:Y:S02]  /*0ed0*/  ULOP3.LUT UR36, UR36, 0x1, URZ, 0xc0, !UPT ;  /* 0x0000000124247892 */ /* 0x000fe4000f8ec03f */
[----:B------:R-:W-:-:S04]  /*0ee0*/  USEL UR4, URZ, 0x1, UP0 ;  /* 0x000000013f047887 */ /* 0x000fc80008000000 */
[----:B------:R-:W-:Y:S01]  /*0ef0*/  ULOP3.LUT UR37, UR37, UR4, URZ, 0x3c, !UPT ;  /* 0x0000000425257292 */ /* 0x000fe2000f8e3c3f */
[----:B------:R-:W-:Y:S11]  /*0f00*/  BRA `(.L_x_11) ;  /* 0x0000000000287947 */ /* 0x000ff60003800000 */
.L_x_9:
[----:B------:R-:W-:Y:S02]  /*0f10*/  UIADD3 UR4, UR36, 0x1, URZ ;  /* 0x0000000124047890 */ /* 0x000fe4000fffe03f */
[----:B------:R-:W-:Y:S02]  /*0f20*/  ULOP3.LUT UR36, UR36, 0x1, URZ, 0xc, !UPT ;  /* 0x0000000124247892 */ /* 0x000fe4000f8e0c3f */
[----:B------:R-:W-:-:S04]  /*0f30*/  UISETP.GT.U32.AND UP0, UPT, UR4, 0x1, UPT ;  /* 0x000000010400788c */ /* 0x000fc8000bf04070 */
[----:B------:R-:W-:-:S04]  /*0f40*/  USEL UR4, URZ, 0x1, !UP0 ;  /* 0x000000013f047887 */ /* 0x000fc8000c000000 */
[----:B------:R-:W-:Y:S01]  /*0f50*/  ULOP3.LUT UR37, UR37, UR4, URZ, 0x3c, !UPT ;  /* 0x0000000425257292 */ /* 0x000fe2000f8e3c3f */
[----:B------:R-:W-:Y:S11]  /*0f60*/  BRA `(.L_x_11) ;  /* 0x0000000000107947 */ /* 0x000ff60003800000 */
.L_x_8:
[----:B------:R-:W-:Y:S02]  /*0f70*/  UISETP.GT.U32.AND UP0, UPT, UR36, 0x1, UPT ;  /* 0x000000012400788c */ /* 0x000fe4000bf04070 */
[----:B------:R-:W-:Y:S02]  /*0f80*/  ULOP3.LUT UR36, UR36, 0x1, URZ, 0xc0, !UPT ;  /* 0x0000000124247892 */ /* 0x000fe4000f8ec03f */
[----:B------:R-:W-:-:S04]  /*0f90*/  USEL UR4, URZ, 0x1, !UP0 ;  /* 0x000000013f047887 */ /* 0x000fc8000c000000 */
[----:B------:R-:W-:-:S12]  /*0fa0*/  ULOP3.LUT UR37, UR37, UR4, URZ, 0x3c, !UPT ;  /* 0x0000000425257292 */ /* 0x000fd8000f8e3c3f */
.L_x_11:
[----:B------:R-:W-:Y:S05]  /*0fb0*/  @!P0 BRA `(.L_x_12) ;  /* 0x00000000003c8947 */ /* 0x000fea0003800000 */
        /* <DEDUP_REMOVED lines=9> */
[----:B------:R-:W-:Y:S01]  /*1050*/  ULEA UR42, UR42, 0x3, 0x1 ;  /* 0x000000032a2a7891 */ /* 0x000fe2000f8e083f */
[----:B------:R-:W-:Y:S11]  /*1060*/  BRA `(.L_x_15) ;  /* 0x0000000000147947 */ /* 0x000ff60003800000 */
.L_x_14:
[----:B------:R-:W-:Y:S01]  /*1070*/  ULEA UR42, UR42, 0x2, 0x1 ;  /* 0x000000022a2a7891 */ /* 0x000fe2000f8e083f */
[----:B------:R-:W-:Y:S11]  /*1080*/  BRA `(.L_x_15) ;  /* 0x00000000000c7947 */ /* 0x000ff60003800000 */
.L_x_13:
[----:B------:R-:W-:Y:S01]  /*1090*/  ULEA UR42, UR42, 0x1, 0x1 ;  /* 0x000000012a2a7891 */ /* 0x000fe2000f8e083f */
[----:B------:R-:W-:Y:S11]  /*10a0*/  BRA `(.L_x_15) ;  /* 0x0000000000047947 */ /* 0x000ff60003800000 */
.L_x_12:
[----:B------:R-:W-:-:S12]  /*10b0*/  USHF.L.U32 UR42, UR42, 0x1, URZ ;  /* 0x000000012a2a7899 */ /* 0x000fd8000800063f */
.L_x_15:
[----:B------:R-:W-:-:S04]  /*10c0*/  ULOP3.LUT UR4, UR45, 0x1, URZ, 0xfc, !UPT ;  /* 0x000000012d047892 */ /* 0x000fc8000f8efc3f */
[----:B------:R-:W-:-:S06]  /*10d0*/  UISETP.NE.AND UP0, UPT, UR4, 0x3, UPT ;  /* 0x000000030400788c */ /* 0x000fcc000bf05270 */
[----:B------:R-:W-:-:S13]  /*10e0*/  PLOP3.LUT P0, PT, PT, PT, UP0, 0x80, 0x0 ;  /* 0x000000000000781c */ /* 0x000fda0003f0f008 */
[----:B------:R-:W-:Y:S05]  /*10f0*/  @!P0 BRA `(.L_x_16) ;  /* 0x0000000000048947 */ /* 0x000fea0003800000 */
[----:B------:R-:W-:Y:S01]  /*1100*/  BPT.TRAP 0x1 ;  /* 0x000000040000795c */ /* 0x000fe20000300000 */
.L_x_16:
[----:B------:R-:W1:Y:S01]  /*1110*/  S2UR UR4, SR_CgaCtaId ;  /* 0x00000000000479c3 */ /* 0x000e620000008800 */
[----:B------:R-:W-:Y:S01]  /*1120*/  UMOV UR28, 0x400 ;  /* 0x00000400001c7882 */ /* 0x000fe20000000000 */
[----:B------:R-:W-:-:S04]  /*1130*/  MOV R0, UR37 ;  /* 0x0000002500007c02 */ /* 0x000fc80008000f00 */
[----:B------:R-:W-:Y:S01]  /*1140*/  SHF.L.U32 R0, R0, 0x1f, RZ ;  /* 0x0000001f00007819 */ /* 0x000fe200000006ff */
[----:B-1----:R-:W-:Y:S02]  /*1150*/  ULEA UR28, UR4, UR28, 0x18 ;  /* 0x0000001c041c7291 */ /* 0x002fe4000f8ec03f */
[----:B------:R-:W-:Y:S02]  /*1160*/  ULOP3.LUT UR4, UR39, 0x1, URZ, 0xfc, !UPT ;  /* 0x0000000127047892 */ /* 0x000fe4000f8efc3f */
[----:B------:R-:W-:Y:S02]  /*1170*/  ULEA UR5, UR36, UR28, 0x3 ;  /* 0x0000001c24057291 */ /* 0x000fe4000f8e183f */
[----:B------:R-:W-:-:S06]  /*1180*/  UISETP.NE.AND UP0, UPT, UR4, 0x3, UPT ;  /* 0x000000030400788c */ /* 0x000fcc000bf05270 */
[----:B------:R-:W-:Y:S01]  /*1190*/  PLOP3.LUT P0, PT, PT, PT, UP0, 0x80, 0x0 ;  /* 0x000000000000781c */ /* 0x000fe20003f0f008 */
[----:B------:R-:W1:Y:S02]  /*11a0*/  SYNCS.PHASECHK.TRANS64.TRYWAIT P1, [UR5+0x28450], R0 ;  /* 0x02845000ff0075a7 */ /* 0x000e640008020145 */
[----:B-1----:R-:W-:Y:S10]  /*11b0*/  @!P1 BRA `(.L_x_17) ;  /* 0x0000008800249947 */ /* 0x002ff40003800000 */
.L_x_111:
[----:B------:R-:W-:Y:S05]  /*11c0*/  @!P0 BRA `(.L_x_18) ;  /* 0x0000000000048947 */ /* 0x000fea0003800000 */
[----:B------:R-:W-:Y:S01]  /*11d0*/  BPT.TRAP 0x1 ;  /* 0x000000040000795c */ /* 0x000fe20000300000 */
.L_x_18:
[----:B------:R-:W-:Y:S01]  /*11e0*/  ULEA UR32, UR38, UR28, 0x3 ;  /* 0x0000001c26207291 */ /* 0x000fe2000f8e183f */
[----:B-1----:R-:W-:Y:S01]  /*11f0*/  SHF.L.U32 R0, R16, 0x1f, RZ ;  /* 0x0000001f10007819 */ /* 0x002fe200000006ff */
[----:B------:R-:W-:Y:S01]  /*1200*/  UIADD3 UR31, UR28, 0x28490, URZ ;  /* 0x000284901c1f7890 */ /* 0x000fe2000fffe03f */
[----:B------:R-:W-:Y:S01]  /*1210*/  SHF.L.U32 R3, R19, 0x1f, RZ ;  /* 0x0000001f13037819 */ /* 0x000fe200000006ff */
[----:B------:R-:W-:Y:S02]  /*1220*/  ULEA UR30, UR48, 0xfffffff8, 0x3 ;  /* 0xfffffff8301e7891 */ /* 0x000fe4000f8e183f */
[----:B------:R-:W-:Y:S02]  /*1230*/  ULEA UR4, UR48, UR31, 0x3 ;  /* 0x0000001f30047291 */ /* 0x000fe4000f8e183f */
[----:B------:R-:W-:Y:S01]  /*1240*/  ULOP3.LUT UR30, UR30, 0x8, URZ, 0xc, !UPT ;  /* 0x000000081e1e7892 */ /* 0x000fe2000f8e0c3f */
[----:B------:R-:W1:Y:S02]  /*1250*/  SYNCS.PHASECHK.TRANS64.TRYWAIT P1, [UR32+0x28400], R0 ;  /* 0x02840000ff0075a7 */ /* 0x000e640008020160 */
[----:B-1----:R-:W-:Y:S09]  /*1260*/  @!P1 BRA `(.L_x_19) ;  /* 0x0000008800109947 */ /* 0x002ff20003800000 */
.L_x_112:
[----:B------:R-:W2:Y:S02]  /*1270*/  SYNCS.PHASECHK.TRANS64.TRYWAIT P1, [UR4+-0x8], R3 ;  /* 0xfffff803ff0075a7 */ /* 0x000ea40008020144 */
[----:B--2---:R-:W-:Y:S05]  /*1280*/  @!P1 BRA `(.L_x_20) ;  /* 0x0000008800209947 */ /* 0x004fea0003800000 */
.L_x_113:
[----:B------:R-:W-:Y:S01]  /*1290*/  UIADD3 UR5, UR28, 0x6000, URZ ;  /* 0x000060001c057890 */ /* 0x000fe2000fffe03f */
[----:B------:R-:W-:Y:S01]  /*12a0*/  WARPGROUP.ARRIVE ;  /* 0x00000000000079c5 */ /* 0x000fe20000000000 */
[----:B------:R-:W-:Y:S02]  /*12b0*/  USHF.R.U32.HI UR4, URZ, 0x4, UR28 ;  /* 0x000000043f047899 */ /* 0x000fe4000801161c */
[----:B------:R-:W-:Y:S02]  /*12c0*/  USHF.R.U32.HI UR5, URZ, 0x4, UR5 ;  /* 0x000000043f057899 */ /* 0x000fe40008011605 */
[----:B------:R-:W-:Y:S02]  /*12d0*/  ULOP3.LUT UR4, UR4, 0x3fff, URZ, 0xc0, !UPT ;  /* 0x00003fff04047892 */ /* 0x000fe4000f8ec03f */
[----:B------:R-:W-:Y:S02]  /*12e0*/  ULOP3.LUT UR33, UR5, 0x3fff, URZ, 0xc0, !UPT ;  /* 0x00003fff05217892 */ /* 0x000fe4000f8ec03f */
[----:B------:R-:W-:-:S02]  /*12f0*/  ULOP3.LUT UR4, UR4, 0x10000, URZ, 0xfc, !UPT ;  /* 0x0001000004047892 */ /* 0x000fc4000f8efc3f */
[----:B------:R-:W-:Y:S02]  /*1300*/  ULOP3.LUT UR29, UR33, 0x10000, URZ, 0xfc, !UPT ;  /* 0x00010000211d7892 */ /* 0x000fe4000f8efc3f */
[----:B------:R-:W-:Y:S02]  /*1310*/  UIMAD UR24, UR36, 0x300, UR4 ;  /* 0x00000300241878a4 */ /* 0x000fe4000f8e0204 */
[----:B------:R-:W-:Y:S01]  /*1320*/  UIMAD UR26, UR38, 0x600, UR29 ;  /* 0x00000600261a78a4 */ /* 0x000fe2000f8e021d */
[----:B------:R-:W-:Y:S01]  /*1330*/  UMOV UR25, 0x80000020 ;  /* 0x8000002000197882 */ /* 0x000fe20000000000 */
[----:B------:R-:W-:Y:S01]  /*1340*/  UMOV UR27, 0x80000020 ;  /* 0x80000020001b7882 */ /* 0x000fe20000000000 */
[----:B------:R-:W-:Y:S02]  /*1350*/  UIADD3 UR4, UR24, 0x2, URZ ;  /* 0x0000000218047890 */ /* 0x000fe4000fffe03f */
[----:B------:R-:W-:Y:S01]  /*1360*/  UIADD3 UR6, UR26, 0x2, URZ ;  /* 0x000000021a067890 */ /* 0x000fe2000fffe03f */
[----:B------:R-:W-:-:S03]  /*1370*/  UMOV UR5, 0x80000020 ;  /* 0x8000002000057882 */ /* 0x000fc60000000000 */
[----:B------:R-:W-:Y:S01]  /*1380*/  HGMMA.64x128x16.F32.BF16 R24, gdesc[UR24], RZ, !UPT, gsb0 ;  /* 0x01e00000181879f0 */ /* 0x000fe2000c0018ff */
[----:B------:R-:W-:Y:S01]  /*1390*/  UMOV UR7, 0x80000020 ;  /* 0x8000002000077882 */ /* 0x000fe20000000000 */
[----:B------:R-:W-:Y:S02]  /*13a0*/  UIADD3 UR8, UR24, 0x100, URZ ;  /* 0x0000010018087890 */ /* 0x000fe4000fffe03f */
[----:B------:R-:W-:Y:S01]  /*13b0*/  UIADD3 UR10, UR26, 0x200, URZ ;  /* 0x000002001a0a7890 */ /* 0x000fe2000fffe03f */
[----:B------:R-:W-:Y:S01]  /*13c0*/  UMOV UR9, 0x80000020 ;  /* 0x8000002000097882 */ /* 0x000fe20000000000 */
[----:B------:R-:W-:Y:S01]  /*13d0*/  UMOV UR11, 0x80000020 ;  /* 0x80000020000b7882 */ /* 0x000fe20000000000 */
[----:B------:R-:W-:Y:S02]  /*13e0*/  UIADD3 UR12, UR24, 0x102, URZ ;  /* 0x00000102180c7890 */ /* 0x000fe4000fffe03f */
[----:B------:R-:W-:Y:S01]  /*13f0*/  UIADD3 UR14, UR26, 0x202, URZ ;  /* 0x000002021a0e7890 */ /* 0x000fe2000fffe03f */
[----:B------:R-:W-:Y:S01]  /*1400*/  UMOV UR13, 0x80000020 ;  /* 0x80000020000d7882 */ /* 0x000fe20000000000 */
[----:B------:R-:W-:Y:S01]  /*1410*/  UMOV UR15, 0x80000020 ;  /* 0x80000020000f7882 */ /* 0x000fe20000000000 */
[----:B------:R-:W-:-:S02]  /*1420*/  UIADD3 UR16, UR24, 0x200, URZ ;  /* 0x0000020018107890 */ /* 0x000fc4000fffe03f */
[----:B------:R-:W-:Y:S01]  /*1430*/  UIADD3 UR18, UR26, 0x400, URZ ;  /* 0x000004001a127890 */ /* 0x000fe2000fffe03f */
[----:B------:R-:W-:Y:S01]  /*1440*/  UMOV UR17, 0x80000020 ;  /* 0x8000002000117882 */ /* 0x000fe20000000000 */
[----:B------:R-:W-:Y:S01]  /*1450*/  UMOV UR19, 0x80000020 ;  /* 0x8000002000137882 */ /* 0x000fe20000000000 */
[----:B------:R-:W-:Y:S02]  /*1460*/  UIADD3 UR20, UR24, 0x202, URZ ;  /* 0x0000020218147890 */ /* 0x000fe4000fffe03f */
[----:B------:R-:W-:Y:S01]  /*1470*/  UIADD3 UR22, UR26, 0x402, URZ ;  /* 0x000004021a167890 */ /* 0x000fe2000fffe03f */
[----:B------:R-:W-:Y:S01]  /*1480*/  UMOV UR21, 0x80000020 ;  /* 0x8000002000157882 */ /* 0x000fe20000000000 */
[----:B------:R-:W-:Y:S01]  /*1490*/  UMOV UR23, 0x80000020 ;  /* 0x8000002000177882 */ /* 0x000fe20000000000 */
[----:B------:R-:W-:Y:S02]  /*14a0*/  WARPGROUP.DEPBAR.LE gsb0, 0x0 ;  /* 0x00008000000079c5 */ /* 0x000fe40000010000 */
[----:B------:R-:W-:-:S06]  /*14b0*/  WARPGROUP.ARRIVE ;  /* 0x00000000000079c5 */ /* 0x000fcc0000000000 */
[----:B------:R-:W-:Y:S01]  /*14c0*/  HGMMA.64x128x16.F32.BF16 R24, gdesc[UR4], R24, gsb0 ;  /* 0x01e00000041879f0 */ /* 0x000fe20008001818 */
[----:B------:R-:W-:Y:S02]  /*14d0*/  ULDC UR6, c[0x0][0x604] ;  /* 0x0001810000067ab9 */ /* 0x000fe40000000800 */
[----:B------:R-:W-:Y:S02]  /*14e0*/  WARPGROUP.DEPBAR.LE gsb0, 0x0 ;  /* 0x00008000000079c5 */ /* 0x000fe40000010000 */
[----:B------:R-:W-:-:S07]  /*14f0*/  WARPGROUP.ARRIVE ;  /* 0x00000000000079c5 */ /* 0x000fce0000000000 */
[----:B------:R-:W-:Y:S03]  /*1500*/  HGMMA.64x128x16.F32.BF16 R24, gdesc[UR8], R24, gsb0 ;  /* 0x01e00000081879f0 */ /* 0x000fe60008001818 */
        /* <DEDUP_REMOVED lines=10> */
[----:B-1----:R-:W-:-:S04]  /*15b0*/  FMNMX R3, R24, R25, !PT ;  /* 0x0000001918037209 */ /* 0x002fc80007800000 */
[----:B------:R-:W-:-:S04]  /*15c0*/  FMNMX R0, R28, R3, !PT ;  /* 0x000000031c007209 */ /* 0x000fc80007800000 */
        /* <DEDUP_REMOVED lines=28> */
[----:B------:R-:W-:-:S05]  /*1790*/  FMNMX R0, R85, R0, !PT ;  /* 0x0000000055007209 */ /* 0x000fca0007800000 */
[----:B------:R-:W1:Y:S02]  /*17a0*/  SHFL.BFLY PT, R3, R0, 0x1, 0x1f ;  /* 0x0c201f0000037f89 */ /* 0x000e6400000e0000 */
[----:B-1----:R-:W-:-:S05]  /*17b0*/  FMNMX R3, R0, R3, !PT ;  /* 0x0000000300037209 */ /* 0x002fca0007800000 */
[----:B------:R-:W1:Y:S02]  /*17c0*/  SHFL.BFLY PT, R4, R3, 0x2, 0x1f ;  /* 0x0c401f0003047f89 */ /* 0x000e6400000e0000 */
[----:B-1----:R-:W-:Y:S02]  /*17d0*/  FMNMX R4, R3, R4, !PT ;  /* 0x0000000403047209 */ /* 0x002fe40007800000 */
[----:B------:R-:W-:Y:S02]  /*17e0*/  FMNMX R3, R26, R27, !PT ;  /* 0x0000001b1a037209 */ /* 0x000fe40007800000 */
[----:B------:R-:W-:Y:S02]  /*17f0*/  FSETP.NEU.AND P1, PT, R4, -INF , PT ;  /* 0xff8000000400780b */ /* 0x000fe40003f2d000 */
[----:B------:R-:W-:Y:S02]  /*1800*/  FMNMX R0, R30, R3, !PT ;  /* 0x000000031e007209 */ /* 0x000fe40007800000 */
[----:B------:R-:W-:-:S02]  /*1810*/  FSEL R5, R4, RZ, P1 ;  /* 0x000000ff04057208 */ /* 0x000fc40000800000 */
[----:B------:R-:W-:-:S03]  /*1820*/  FMNMX R3, R31, R0, !PT ;  /* 0x000000001f037209 */ /* 0x000fc60007800000 */
[----:B------:R-:W-:Y:S01]  /*1830*/  FMUL R14, R5, UR6 ;  /* 0x00000006050e7c20 */ /* 0x000fe20008400000 */
[----:B------:R-:W-:-:S03]  /*1840*/  FMNMX R0, R34, R3, !PT ;  /* 0x0000000322007209 */ /* 0x000fc60007800000 */
[--C-:B------:R-:W-:Y:S01]  /*1850*/  FFMA R24, R24, UR6, -R14.reuse ;  /* 0x0000000618187c23 */ /* 0x100fe2000800080e */
[--C-:B------:R-:W-:Y:S01]  /*1860*/  FFMA R7, R25, UR6, -R14.reuse ;  /* 0x0000000619077c23 */ /* 0x100fe2000800080e */
[--C-:B------:R-:W-:Y:S01]  /*1870*/  FFMA R6, R28, UR6, -R14.reuse ;  /* 0x000000061c067c23 */ /* 0x100fe2000800080e */
[--C-:B------:R-:W-:Y:S01]  /*1880*/  FFMA R8, R36, UR6, -R14.reuse ;  /* 0x0000000624087c23 */ /* 0x100fe2000800080e */
[----:B------:R-:W-:Y:S01]  /*1890*/  FMNMX R3, R35, R0, !PT ;  /* 0x0000000023037209 */ /* 0x000fe20007800000 */
[--C-:B------:R-:W-:Y:S01]  /*18a0*/  FFMA R9, R29, UR6, -R14.reuse ;  /* 0x000000061d097c23 */ /* 0x100fe2000800080e */
[----:B------:R-:W-:Y:S01]  /*18b0*/  FSETP.GEU.AND P5, PT, R24, -126, PT ;  /* 0xc2fc00001800780b */ /* 0x000fe20003fae000 */
[--C-:B------:R-:W-:Y:S01]  /*18c0*/  FFMA R11, R33, UR6, -R14.reuse ;  /* 0x00000006210b7c23 */ /* 0x100fe2000800080e */
[----:B------:R-:W-:Y:S01]  /*18d0*/  FSETP.GEU.AND P3, PT, R7, -126, PT ;  /* 0xc2fc00000700780b */ /* 0x000fe20003f6e000 */
[--C-:B------:R-:W-:Y:S01]  /*18e0*/  FFMA R13, R37, UR6, -R14.reuse ;  /* 0x00000006250d7c23 */ /* 0x100fe2000800080e */
[----:B------:R-:W-:Y:S01]  /*18f0*/  FSETP.GEU.AND P2, PT, R6, -126, PT ;  /* 0xc2fc00000600780b */ /* 0x000fe20003f4e000 */
[--C-:B------:R-:W-:Y:S01]  /*1900*/  FFMA R28, R32, UR6, -R14.reuse ;  /* 0x00000006201c7c23 */ /* 0x100fe2000800080e */
[----:B------:R-:W-:Y:S01]  /*1910*/  FMNMX R0, R38, R3, !PT ;  /* 0x0000000326007209 */ /* 0x000fe20007800000 */
[--C-:B------:R-:W-:Y:S01]  /*1920*/  FFMA R32, R40, UR6, -R14.reuse ;  /* 0x0000000628207c23 */ /* 0x100fe2000800080e */
[----:B------:R-:W-:Y:S01]  /*1930*/  FSETP.GEU.AND P4, PT, R9, -126, PT ;  /* 0xc2fc00000900780b */ /* 0x000fe20003f8e000 */
[--C-:B------:R-:W-:Y:S01]  /*1940*/  FFMA R36, R48, UR6, -R14.reuse ;  /* 0x0000000630247c23 */ /* 0x100fe2000800080e */
[----:B------:R-:W-:Y:S01]  /*1950*/  FMNMX R3, R39, R0, !PT ;  /* 0x0000000027037209 */ /* 0x000fe20007800000 */
[--C-:B------:R-:W-:Y:S01]  /*1960*/  FFMA R15, R41, UR6, -R14.reuse ;  /* 0x00000006290f7c23 */ /* 0x100fe2000800080e */
[----:B------:R-:W-:Y:S01]  /*1970*/  FSETP.GEU.AND P1, PT, R11, -126, PT ;  /* 0xc2fc00000b00780b */ /* 0x000fe20003f2e000 */
[----:B------:R-:W-:Y:S01]  /*1980*/  @!P5 FMUL R24, R24, 0.5 ;  /* 0x3f0000001818d820 */ /* 0x000fe20000400000 */
[----:B------:R-:W-:Y:S01]  /*1990*/  FMNMX R0, R42, R3, !PT ;  /* 0x000000032a007209 */ /* 0x000fe20007800000 */
[----:B------:R-:W-:Y:S01]  /*19a0*/  @!P3 FMUL R7, R7, 0.5 ;  /* 0x3f0000000707b820 */ /* 0x000fe20000400000 */
[----:B------:R-:W-:Y:S01]  /*19b0*/  FSETP.GEU.AND P6, PT, R28, -126, PT ;  /* 0xc2fc00001c00780b */ /* 0x000fe20003fce000 */
[----:B------:R-:W-:Y:S01]  /*19c0*/  @!P2 FMUL R6, R6, 0.5 ;  /* 0x3f0000000606a820 */ /* 0x000fe20000400000 */
[----:B------:R-:W-:Y:S01]  /*19d0*/  FMNMX R3, R43, R0, !PT ;  /* 0x000000002b037209 */ /* 0x000fe20007800000 */
[----:B------:R-:W1:Y:S01]  /*19e0*/  MUFU.EX2 R24, R24 ;  /* 0x0000001800187308 */ /* 0x000e620000000800 */
[--C-:B------:R-:W-:Y:S01]  /*19f0*/  FFMA R21, R45, UR6, -R14.reuse ;  /* 0x000000062d157c23 */ /* 0x100fe2000800080e */
[----:B------:R-:W-:Y:S01]  /*1a00*/  @!P4 FMUL R9, R9, 0.5 ;  /* 0x3f0000000909c820 */ /* 0x000fe20000400000 */
[----:B------:R-:W-:Y:S01]  /*1a10*/  FMNMX R0, R46, R3, !PT ;  /* 0x000000032e007209 */ /* 0x000fe20007800000 */
[--C-:B------:R-:W-:Y:S01]  /*1a20*/  FFMA R23, R49, UR6, -R14.reuse ;  /* 0x0000000631177c23 */ /* 0x100fe2000800080e */
[--C-:B------:R-:W-:Y:S01]  /*1a30*/  FFMA R10, R44, UR6, -R14.reuse ;  /* 0x000000062c0a7c23 */ /* 0x100fe2000800080e */
[----:B------:R-:W-:Y:S01]  /*1a40*/  @!P1 FMUL R11, R11, 0.5 ;  /* 0x3f0000000b0b9820 */ /* 0x000fe20000400000 */
[----:B------:R-:W-:Y:S01]  /*1a50*/  FMNMX R3, R47, R0, !PT ;  /* 0x000000002f037209 */ /* 0x000fe20007800000 */
[----:B------:R-:W2:Y:S01]  /*1a60*/  MUFU.EX2 R7, R7 ;  /* 0x0000000700077308 */ /* 0x000ea20000000800 */
[--C-:B------:R-:W-:Y:S01]  /*1a70*/  FFMA R12, R52, UR6, -R14.reuse ;  /* 0x00000006340c7c23 */ /* 0x100fe2000800080e */
[----:B------:R-:W-:Y:S01]  /*1a80*/  @!P6 FMUL R28, R28, 0.5 ;  /* 0x3f0000001c1ce820 */ /* 0x000fe20000400000 */
[----:B------:R-:W-:Y:S01]  /*1a90*/  FMNMX R0, R50, R3, !PT ;  /* 0x0000000332007209 */ /* 0x000fe20007800000 */
[--C-:B------:R-:W-:Y:S01]  /*1aa0*/  FFMA R33, R60, UR6, -R14.reuse ;  /* 0x000000063c217c23 */ /* 0x100fe2000800080e */
[--C-:B------:R-:W-:Y:S01]  /*1ab0*/  FFMA R25, R53, UR6, -R14.reuse ;  /* 0x0000000635197c23 */ /* 0x100fe2000800080e */
[--C-:B------:R-:W-:Y:S01]  /*1ac0*/  FFMA R40, R57, UR6, -R14.reuse ;  /* 0x0000000639287c23 */ /* 0x100fe2000800080e */
[----:B------:R-:W-:Y:S01]  /*1ad0*/  FMNMX R3, R51, R0, !PT ;  /* 0x0000000033037209 */ /* 0x000fe20007800000 */
[----:B------:R-:W3:Y:S01]  /*1ae0*/  MUFU.EX2 R6, R6 ;  /* 0x0000000600067308 */ /* 0x000ee20000000800 */
[----:B-1----:R-:W-:Y:S01]  /*1af0*/  @!P5 FMUL R24, R24, R24 ;  /* 0x000000181818d220 */ /* 0x002fe20000400000 */
[----:B------:R-:W-:Y:S01]  /*1b00*/  FSETP.GEU.AND P5, PT, R8, -126, PT ;  /* 0xc2fc00000800780b */ /* 0x000fe20003fae000 */
[--C-:B------:R-:W-:Y:S01]  /*1b10*/  FFMA R61, R61, UR6, -R14.reuse ;  /* 0x000000063d3d7c23 */ /* 0x100fe2000800080e */
[----:B------:R-:W-:Y:S01]  /*1b20*/  FMNMX R0, R54, R3, !PT ;  /* 0x0000000336007209 */ /* 0x000fe20007800000 */
[--C-:B------:R-:W-:Y:S01]  /*1b30*/  FFMA R29, R56, UR6, -R14.reuse ;  /* 0x00000006381d7c23 */ /* 0x100fe2000800080e */
[--C-:B------:R-:W-:Y:S01]  /*1b40*/  FFMA R64, R64, UR6, -R14.reuse ;  /* 0x0000000640407c23 */ /* 0x100fe2000800080e */
[--C-:B------:R-:W-:Y:S01]  /*1b50*/  FFMA R72, R72, UR6, -R14.reuse ;  /* 0x0000000648487c23 */ /* 0x100fe2000800080e */
[----:B------:R-:W1:Y:S01]  /*1b60*/  MUFU.EX2 R9, R9 ;  /* 0x0000000900097308 */ /* 0x000e620000000800 */
[----:B--2---:R-:W-:Y:S01]  /*1b70*/  @!P3 FMUL R7, R7, R7 ;  /* 0x000000070707b220 */ /* 0x004fe20000400000 */
[----:B------:R-:W-:Y:S01]  /*1b80*/  FSETP.GEU.AND P3, PT, R13, -126, PT ;  /* 0xc2fc00000d00780b */ /* 0x000fe20003f6e000 */
[--C-:B------:R-:W-:Y:S01]  /*1b90*/  FFMA R65, R65, UR6, -R14.reuse ;  /* 0x0000000641417c23 */ /* 0x100fe2000800080e */
[----:B------:R-:W-:Y:S01]  /*1ba0*/  FMNMX R3, R55, R0, !PT ;  /* 0x0000000037037209 */ /* 0x000fe20007800000 */
[--C-:B------:R-:W-:Y:S01]  /*1bb0*/  FFMA R69, R69, UR6, -R14.reuse ;  /* 0x0000000645457c23 */ /* 0x100fe2000800080e */
[--C-:B------:R-:W-:Y:S01]  /*1bc0*/  FFMA R73, R73, UR6, -R14.reuse ;  /* 0x0000000649497c23 */ /* 0x100fe2000800080e */
[----:B------:R-:W-:Y:S01]  /*1bd0*/  @!P5 FMUL R8, R8, 0.5 ;  /* 0x3f0000000808d820 */ /* 0x000fe20000400000 */
[----:B------:R-:W2:Y:S01]  /*1be0*/  MUFU.EX2 R11, R11 ;  /* 0x0000000b000b7308 */ /* 0x000ea20000000800 */
[----:B---3--:R-:W-:Y:S01]  /*1bf0*/  @!P2 FMUL R6, R6, R6 ;  /* 0x000000060606a220 */ /* 0x008fe20000400000 */
[----:B------:R-:W-:Y:S01]  /*1c00*/  FSETP.GEU.AND P2, PT, R32, -126, PT ;  /* 0xc2fc00002000780b */ /* 0x000fe20003f4e000 */
[--C-:B------:R-:W-:Y:S01]  /*1c10*/  FFMA R76, R76, UR6, -R14.reuse ;  /* 0x000000064c4c7c23 */ /* 0x100fe2000800080e */
[----:B------:R-:W-:Y:S01]  /*1c20*/  FMNMX R0, R58, R3, !PT ;  /* 0x000000033a007209 */ /* 0x000fe20007800000 */
[--C-:B------:R-:W-:Y:S01]  /*1c30*/  FFMA R81, R81, UR6, -R14.reuse ;  /* 0x0000000651517c23 */ /* 0x100fe2000800080e */
[--C-:B------:R-:W-:Y:S01]  /*1c40*/  FFMA R68, R68, UR6, -R14.reuse ;  /* 0x0000000644447c23 */ /* 0x100fe2000800080e */
[----:B------:R-:W-:Y:S01]  /*1c50*/  @!P3 FMUL R13, R13, 0.5 ;  /* 0x3f0000000d0db820 */ /* 0x000fe20000400000 */
[----:B------:R-:W3:Y:S01]  /*1c60*/  MUFU.EX2 R8, R8 ;  /* 0x0000000800087308 */ /* 0x000ee20000000800 */
[----:B------:R-:W-:Y:S01]  /*1c70*/  FMNMX R3, R59, R0, !PT ;  /* 0x000000003b037209 */ /* 0x000fe20007800000 */
[----:B-1----:R-:W-:Y:S01]  /*1c80*/  @!P4 FMUL R9, R9, R9 ;  /* 0x000000090909c220 */ /* 0x002fe20000400000 */
[----:B------:R-:W-:Y:S01]  /*1c90*/  FSETP.GEU.AND P4, PT, R15, -126, PT ;  /* 0xc2fc00000f00780b */ /* 0x000fe20003f8e000 */
[--C-:B------:R-:W-:Y:S01]  /*1ca0*/  FFMA R77, R77, UR6, -R14.reuse ;  /* 0x000000064d4d7c23 */ /* 0x100fe2000800080e */
[----:B------:R-:W-:Y:S01]  /*1cb0*/  FMNMX R0, R62, R3, !PT ;  /* 0x000000033e007209 */ /* 0x000fe20007800000 */
[--C-:B------:R-:W-:Y:S01]  /*1cc0*/  FFMA R80, R80, UR6, -R14.reuse ;  /* 0x0000000650507c23 */ /* 0x100fe2000800080e */
[----:B------:R-:W-:Y:S01]  /*1cd0*/  @!P2 FMUL R32, R32, 0.5 ;  /* 0x3f0000002020a820 */ /* 0x000fe20000400000 */
[----:B------:R-:W1:Y:S01]  /*1ce0*/  MUFU.EX2 R13, R13 ;  /* 0x0000000d000d7308 */ /* 0x000e620000000800 */
[----:B--2---:R-:W-:Y:S01]  /*1cf0*/  @!P1 FMUL R11, R11, R11 ;  /* 0x0000000b0b0b9220 */ /* 0x004fe20000400000 */
[----:B------:R-:W-:Y:S01]  /*1d00*/  FMNMX R3, R63, R0, !PT ;  /* 0x000000003f037209 */ /* 0x000fe20007800000 */
[--C-:B------:R-:W-:Y:S01]  /*1d10*/  FFMA R84, R84, UR6, -R14.reuse ;  /* 0x0000000654547c23 */ /* 0x100fe2000800080e */
[----:B------:R-:W-:Y:S01]  /*1d20*/  FSETP.GEU.AND P1, PT, R21, -126, PT ;  /* 0xc2fc00001500780b */ /* 0x000fe20003f2e000 */
[----:B------:R-:W-:Y:S01]  /*1d30*/  FFMA R85, R85, UR6, -R14 ;  /* 0x0000000655557c23 */ /* 0x000fe2000800080e */
[----:B------:R-:W-:-:S02]  /*1d40*/  FMNMX R0, R66, R3, !PT ;  /* 0x0000000342007209 */ /* 0x000fc40007800000 */
[----:B------:R-:W2:Y:S01]  /*1d50*/  MUFU.EX2 R28, R28 ;  /* 0x0000001c001c7308 */ /* 0x000ea20000000800 */
[----:B---3--:R-:W-:Y:S01]  /*1d60*/  @!P5 FMUL R8, R8, R8 ;  /* 0x000000080808d220 */ /* 0x008fe20000400000 */
[----:B------:R-:W-:Y:S01]  /*1d70*/  FSETP.GEU.AND P5, PT, R36, -126, PT ;  /* 0xc2fc00002400780b */ /* 0x000fe20003fae000 */
[----:B------:R-:W-:Y:S01]  /*1d80*/  @!P4 FMUL R15, R15, 0.5 ;  /* 0x3f0000000f0fc820 */ /* 0x000fe20000400000 */
[----:B------:R-:W-:-:S04]  /*1d90*/  FMNMX R3, R67, R0, !PT ;  /* 0x0000000043037209 */ /* 0x000fc80007800000 */
[----:B------:R-:W3:Y:S01]  /*1da0*/  MUFU.EX2 R32, R32 ;  /* 0x0000002000207308 */ /* 0x000ee20000000800 */
[----:B------:R-:W-:Y:S01]  /*1db0*/  FMNMX R0, R70, R3, !PT ;  /* 0x0000000346007209 */ /* 0x000fe20007800000 */
[----:B------:R-:W-:Y:S01]  /*1dc0*/  @!P1 FMUL R21, R21, 0.5 ;  /* 0x3f00000015159820 */ /* 0x000fe20000400000 */
[----:B-1----:R-:W-:Y:S01]  /*1dd0*/  @!P3 FMUL R13, R13, R13 ;  /* 0x0000000d0d0db220 */ /* 0x002fe20000400000 */
[----:B------:R-:W-:Y:S02]  /*1de0*/  FSETP.GEU.AND P3, PT, R23, -126, PT ;  /* 0xc2fc00001700780b */ /* 0x000fe40003f6e000 */
[----:B------:R-:W-:Y:S01]  /*1df0*/  FMNMX R3, R71, R0, !PT ;  /* 0x0000000047037209 */ /* 0x000fe20007800000 */
[----:B------:R-:W-:Y:S01]  /*1e00*/  @!P5 FMUL R36, R36, 0.5 ;  /* 0x3f0000002424d820 */ /* 0x000fe20000400000 */
[----:B------:R-:W1:Y:S01]  /*1e10*/  MUFU.EX2 R15, R15 ;  /* 0x0000000f000f7308 */ /* 0x000e620000000800 */
[----:B--2---:R-:W-:Y:S01]  /*1e20*/  @!P6 FMUL R28, R28, R28 ;  /* 0x0000001c1c1ce220 */ /* 0x004fe20000400000 */
[----:B------:R-:W-:-:S02]  /*1e30*/  FMNMX R0, R74, R3, !PT ;  /* 0x000000034a007209 */ /* 0x000fc40007800000 */
[----:B------:R-:W-:Y:S02]  /*1e40*/  FSETP.GEU.AND P6, PT, R10, -126, PT ;  /* 0xc2fc00000a00780b */ /* 0x000fe40003fce000 */
[----:B------:R-:W-:Y:S02]  /*1e50*/  FMNMX R3, R75, R0, !PT ;  /* 0x000000004b037209 */ /* 0x000fe40007800000 */
        /* <DEDUP_REMOVED lines=14> */
[----:B------:R-:W-:-:S02]  /*1f40*/  FSETP.GEU.AND P5, PT, R33, -126, PT ;  /* 0xc2fc00002100780b */ /* 0x000fc40003fae000 */
[----:B------:R-:W-:-:S04]  /*1f50*/  FMNMX R3, R83, R0, !PT ;  /* 0x0000000053037209 */ /* 0x000fc80007800000 */
[----:B------:R-:W2:Y:S01]  /*1f60*/  MUFU.EX2 R10, R10 ;  /* 0x0000000a000a7308 */ /* 0x000ea20000000800 */
[----:B---3--:R-:W-:Y:S01]  /*1f70*/  @!P1 FMUL R21, R21, R21 ;  /* 0x0000001515159220 */ /* 0x008fe20000400000 */
[----:B------:R-:W-:Y:S01]  /*1f80*/  FSETP.GEU.AND P1, PT, R40, -126, PT ;  /* 0xc2fc00002800780b */ /* 0x000fe20003f2e000 */
[----:B------:R-:W-:Y:S01]  /*1f90*/  @!P4 FMUL R25, R25, 0.5 ;  /* 0x3f0000001919c820 */ /* 0x000fe20000400000 */
[----:B------:R-:W-:-:S03]  /*1fa0*/  FMNMX R0, R86, R3, !PT ;  /* 0x0000000356007209 */ /* 0x000fc60007800000 */
[----:B------:R-:W-:Y:S01]  /*1fb0*/  @!P5 FMUL R33, R33, 0.5 ;  /* 0x3f0000002121d820 */ /* 0x000fe20000400000 */
[----:B------:R-:W3:Y:S01]  /*1fc0*/  MUFU.EX2 R12, R12 ;  /* 0x0000000c000c7308 */ /* 0x000ee20000000800 */
[----:B------:R-:W-:Y:S01]  /*1fd0*/  FMNMX R0, R87, R0, !PT ;  /* 0x0000000057007209 */ /* 0x000fe20007800000 */
[----:B-1----:R-:W-:Y:S01]  /*1fe0*/  @!P3 FMUL R23, R23, R23 ;  /* 0x000000171717b220 */ /* 0x002fe20000400000 */
[----:B------:R-:W-:-:S03]  /*1ff0*/  FSETP.GEU.AND P3, PT, R61, -126, PT ;  /* 0xc2fc00003d00780b */ /* 0x000fc60003f6e000 */
[----:B------:R-:W1:Y:S01]  /*2000*/  SHFL.BFLY PT, R3, R0, 0x1, 0x1f ;  /* 0x0c201f0000037f89 */ /* 0x000e6200000e0000 */
[----:B------:R-:W-:Y:S01]  /*2010*/  @!P1 FMUL R40, R40, 0.5 ;  /* 0x3f00000028289820 */ /* 0x000fe20000400000 */
[----:B------:R-:W4:Y:S01]  /*2020*/  MUFU.EX2 R33, R33 ;  /* 0x0000002100217308 */ /* 0x000f220000000800 */
[----:B--2---:R-:W-:Y:S01]  /*2030*/  @!P6 FMUL R10, R10, R10 ;  /* 0x0000000a0a0ae220 */ /* 0x004fe20000400000 */
[----:B------:R-:W-:-:S06]  /*2040*/  FSETP.GEU.AND P6, PT, R29, -126, PT ;  /* 0xc2fc00001d00780b */ /* 0x000fcc0003fce000 */
[----:B------:R-:W2:Y:S01]  /*2050*/  MUFU.EX2 R25, R25 ;  /* 0x0000001900197308 */ /* 0x000ea20000000800 */
[----:B---3--:R-:W-:Y:S01]  /*2060*/  @!P2 FMUL R12, R12, R12 ;  /* 0x0000000c0c0ca220 */ /* 0x008fe20000400000 */
[----:B------:R-:W-:Y:S01]  /*2070*/  FSETP.GEU.AND P2, PT, R64, -126, PT ;  /* 0xc2fc00004000780b */ /* 0x000fe20003f4e000 */
[----:B------:R-:W-:-:S04]  /*2080*/  @!P3 FMUL R61, R61, 0.5 ;  /* 0x3f0000003d3db820 */ /* 0x000fc80000400000 */
[----:B------:R-:W-:Y:S01]  /*2090*/  @!P6 FMUL R29, R29, 0.5 ;  /* 0x3f0000001d1de820 */ /* 0x000fe20000400000 */
[----:B------:R-:W3:Y:S01]  /*20a0*/  MUFU.EX2 R40, R40 ;  /* 0x0000002800287308 */ /* 0x000ee20000000800 */
[----:B----4-:R-:W-:Y:S01]  /*20b0*/  @!P5 FMUL R33, R33, R33 ;  /* 0x000000212121d220 */ /* 0x010fe20000400000 */
[----:B------:R-:W-:Y:S02]  /*20c0*/  FSETP.GEU.AND P5, PT, R72, -126, PT ;  /* 0xc2fc00004800780b */ /* 0x000fe40003fae000 */
[----:B-1----:R-:W-:-:S03]  /*20d0*/  FMNMX R3, R0, R3, !PT ;  /* 0x0000000300037209 */ /* 0x002fc60007800000 */
[----:B------:R-:W-:Y:S01]  /*20e0*/  @!P2 FMUL R64, R64, 0.5 ;  /* 0x3f0000004040a820 */ /* 0x000fe20000400000 */
[----:B------:R-:W1:Y:S01]  /*20f0*/  MUFU.EX2 R20, R61 ;  /* 0x0000003d00147308 */ /* 0x000e620000000800 */
[----:B--2---:R-:W-:Y:S01]  /*2100*/  @!P4 FMUL R25, R25, R25 ;  /* 0x000000191919c220 */ /* 0x004fe20000400000 */
[----:B------:R-:W-:Y:S01]  /*2110*/  FSETP.GEU.AND P4, PT, R65, -126, PT ;  /* 0xc2fc00004100780b */ /* 0x000fe20003f8e000 */
[----:B------:R-:W2:Y:S04]  /*2120*/  SHFL.BFLY PT, R0, R3, 0x2, 0x1f ;  /* 0x0c401f0003007f89 */ /* 0x000ea800000e0000 */
[----:B------:R-:W-:Y:S01]  /*2130*/  @!P5 FMUL R72, R72, 0.5 ;  /* 0x3f0000004848d820 */ /* 0x000fe20000400000 */
[----:B------:R-:W4:Y:S01]  /*2140*/  MUFU.EX2 R37, R64 ;  /* 0x0000004000257308 */ /* 0x000f220000000800 */
[----:B---3--:R-:W-:Y:S01]  /*2150*/  @!P1 FMUL R40, R40, R40 ;  /* 0x0000002828289220 */ /* 0x008fe20000400000 */
[----:B------:R-:W-:-:S05]  /*2160*/  FSETP.GEU.AND P1, PT, R69, -126, PT ;  /* 0xc2fc00004500780b */ /* 0x000fca0003f2e000 */
[----:B------:R-:W-:Y:S01]  /*2170*/  @!P4 FMUL R65, R65, 0.5 ;  /* 0x3f0000004141c820 */ /* 0x000fe20000400000 */
[----:B------:R-:W3:Y:S01]  /*2180*/  MUFU.EX2 R45, R72 ;  /* 0x00000048002d7308 */ /* 0x000ee20000000800 */
[----:B-1----:R-:W-:Y:S01]  /*2190*/  @!P3 FMUL R20, R20, R20 ;  /* 0x000000141414b220 */ /* 0x002fe20000400000 */
[----:B------:R-:W-:-:S05]  /*21a0*/  FSETP.GEU.AND P3, PT, R73, -126, PT ;  /* 0xc2fc00004900780b */ /* 0x000fca0003f6e000 */
[----:B------:R-:W-:Y:S01]  /*21b0*/  @!P1 FMUL R69, R69, 0.5 ;  /* 0x3f00000045459820 */ /* 0x000fe20000400000 */
[----:B------:R-:W1:Y:S01]  /*21c0*/  MUFU.EX2 R29, R29 ;  /* 0x0000001d001d7308 */ /* 0x000e620000000800 */
[----:B----4-:R-:W-:Y:S01]  /*21d0*/  @!P2 FMUL R37, R37, R37 ;  /* 0x000000252525a220 */ /* 0x010fe20000400000 */
[----:B------:R-:W-:Y:S02]  /*21e0*/  FSETP.GEU.AND P2, PT, R76, -126, PT ;  /* 0xc2fc00004c00780b */ /* 0x000fe40003f4e000 */
[----:B--2---:R-:W-:-:S03]  /*21f0*/  FMNMX R5, R3, R0, !PT ;  /* 0x0000000003057209 */ /* 0x004fc60007800000 */
[----:B------:R-:W-:Y:S01]  /*2200*/  @!P3 FMUL R73, R73, 0.5 ;  /* 0x3f0000004949b820 */ /* 0x000fe20000400000 */
[----:B------:R-:W2:Y:S01]  /*2210*/  MUFU.EX2 R44, R65 ;  /* 0x00000041002c7308 */ /* 0x000ea20000000800 */
        /* <DEDUP_REMOVED lines=8> */
[----:B--2---:R-:W-:Y:S01]  /*22a0*/  @!P4 FMUL R44, R44, R44 ;  /* 0x0000002c2c2cc220 */ /* 0x004fe20000400000 */
[----:B------:R-:W-:-:S05]  /*22b0*/  FSETP.GEU.AND P4, PT, R77, -126, PT ;  /* 0xc2fc00004d00780b */ /* 0x000fca0003f8e000 */
[----:B------:R-:W-:Y:S01]  /*22c0*/  @!P6 FMUL R68, R68, 0.5 ;  /* 0x3f0000004444e820 */ /* 0x000fe20000400000 */
[----:B------:R-:W2:Y:S01]  /*22d0*/  MUFU.EX2 R49, R76 ;  /* 0x0000004c00317308 */ /* 0x000ea20000000800 */
[----:B---3--:R-:W-:Y:S01]  /*22e0*/  @!P1 FMUL R22, R22, R22 ;  /* 0x0000001616169220 */ /* 0x008fe20000400000 */
[----:B------:R-:W-:-:S04]  /*22f0*/  FSETP.NEU.AND P1, PT, R5, -INF , PT ;  /* 0xff8000000500780b */ /* 0x000fc80003f2d000 */
[----:B------:R-:W-:Y:S01]  /*2300*/  FSEL R0, R5, RZ, P1 ;  /* 0x000000ff05007208 */ /* 0x000fe20000800000 */
[----:B------:R-:W-:Y:S01]  /*2310*/  @!P4 FMUL R77, R77, 0.5 ;  /* 0x3f0000004d4dc820 */ /* 0x000fe20000400000 */
[----:B------:R-:W3:Y:S01]  /*2320*/  MUFU.EX2 R14, R81 ;  /* 0x00000051000e7308 */ /* 0x000ee20000000800 */
[----:B-1----:R-:W-:Y:S01]  /*2330*/  @!P3 FMUL R48, R48, R48 ;  /* 0x000000303030b220 */ /* 0x002fe20000400000 */
[----:B------:R-:W-:Y:S01]  /*2340*/  FSETP.GEU.AND P3, PT, R85, -126, PT ;  /* 0xc2fc00005500780b */ /* 0x000fe20003f6e000 */
[----:B------:R-:W-:Y:S01]  /*2350*/  FMUL R0, R0, UR6 ;  /* 0x0000000600007c20 */ /* 0x000fe20008400000 */
[----:B------:R-:W-:-:S03]  /*2360*/  FSETP.GEU.AND P1, PT, R84, -126, PT ;  /* 0xc2fc00005400780b */ /* 0x000fc60003f2e000 */
[--C-:B------:R-:W-:Y:S01]  /*2370*/  FFMA R26, R26, UR6, -R0.reuse ;  /* 0x000000061a1a7c23 */ /* 0x100fe20008000800 */
[----:B------:R-:W1:Y:S01]  /*2380*/  MUFU.EX2 R41, R68 ;  /* 0x0000004400297308 */ /* 0x000e620000000800 */
[--C-:B------:R-:W-:Y:S01]  /*2390*/  FFMA R57, R31, UR6, -R0.reuse ;  /* 0x000000061f397c23 */ /* 0x100fe20008000800 */
[----:B--2---:R-:W-:Y:S01]  /*23a0*/  @!P2 FMUL R49, R49, R49 ;  /* 0x000000313131a220 */ /* 0x004fe20000400000 */
[--C-:B------:R-:W-:Y:S01]  /*23b0*/  FFMA R3, R27, UR6, -R0.reuse ;  /* 0x000000061b037c23 */ /* 0x100fe20008000800 */
[----:B------:R-:W-:Y:S01]  /*23c0*/  FSETP.GEU.AND P2, PT, R26, -126, PT ;  /* 0xc2fc00001a00780b */ /* 0x000fe20003f4e000 */
[--C-:B------:R-:W-:Y:S01]  /*23d0*/  FFMA R61, R35, UR6, -R0.reuse ;  /* 0x00000006233d7c23 */ /* 0x100fe20008000800 */
[--C-:B------:R-:W-:Y:S01]  /*23e0*/  FFMA R38, R38, UR6, -R0.reuse ;  /* 0x0000000626267c23 */ /* 0x100fe20008000800 */
[----:B------:R-:W-:Y:S01]  /*23f0*/  @!P3 FMUL R85, R85, 0.5 ;  /* 0x3f0000005555b820 */ /* 0x000fe20000400000 */
[----:B------:R-:W2:Y:S01]  /*2400*/  MUFU.EX2 R52, R77 ;  /* 0x0000004d00347308 */ /* 0x000ea20000000800 */
[----:B---3--:R-:W-:Y:S01]  /*2410*/  @!P5 FMUL R14, R14, R14 ;  /* 0x0000000e0e0ed220 */ /* 0x008fe20000400000 */
[----:B------:R-:W-:Y:S01]  /*2420*/  FSETP.GEU.AND P5, PT, R57, -126, PT ;  /* 0xc2fc00003900780b */ /* 0x000fe20003fae000 */
[----:B------:R-:W-:Y:S01]  /*2430*/  @!P1 FMUL R84, R84, 0.5 ;  /* 0x3f00000054549820 */ /* 0x000fe20000400000 */
[--C-:B------:R-:W-:Y:S01]  /*2440*/  FFMA R30, R30, UR6, -R0.reuse ;  /* 0x000000061e1e7c23 */ /* 0x100fe20008000800 */
[--C-:B------:R-:W-:Y:S01]  /*2450*/  FFMA R34, R34, UR6, -R0.reuse ;  /* 0x0000000622227c23 */ /* 0x100fe20008000800 */
[--C-:B------:R-:W-:Y:S01]  /*2460*/  FFMA R50, R50, UR6, -R0.reuse ;  /* 0x0000000632327c23 */ /* 0x100fe20008000800 */
[--C-:B------:R-:W-:Y:S01]  /*2470*/  FFMA R42, R42, UR6, -R0.reuse ;  /* 0x000000062a2a7c23 */ /* 0x100fe20008000800 */
[----:B------:R-:W3:Y:S01]  /*2480*/  MUFU.EX2 R56, R85 ;  /* 0x0000005500387308 */ /* 0x000ee20000000800 */
[----:B-1----:R-:W-:Y:S01]  /*2490*/  @!P6 FMUL R41, R41, R41 ;  /* 0x000000292929e220 */ /* 0x002fe20000400000 */
[----:B------:R-:W-:Y:S01]  /*24a0*/  FSETP.GEU.AND P6, PT, R80, -126, PT ;  /* 0xc2fc00005000780b */ /* 0x000fe20003fce000 */
[----:B------:R-:W-:Y:S01]  /*24b0*/  @!P2 FMUL R26, R26, 0.5 ;  /* 0x3f0000001a1aa820 */ /* 0x000fe20000400000 */
[--C-:B------:R-:W-:Y:S01]  /*24c0*/  FFMA R46, R46, UR6, -R0.reuse ;  /* 0x000000062e2e7c23 */ /* 0x100fe20008000800 */
[--C-:B------:R-:W-:Y:S01]  /*24d0*/  FFMA R67, R67, UR6, -R0.reuse ;  /* 0x0000000643437c23 */ /* 0x100fe20008000800 */
[--C-:B------:R-:W-:Y:S01]  /*24e0*/  FFMA R54, R54, UR6, -R0.reuse ;  /* 0x0000000636367c23 */ /* 0x100fe20008000800 */
[----:B------:R-:W-:Y:S01]  /*24f0*/  @!P5 FMUL R57, R57, 0.5 ;  /* 0x3f0000003939d820 */ /* 0x000fe20000400000 */
[----:B------:R1:W4:Y:S01]  /*2500*/  MUFU.EX2 R31, R26 ;  /* 0x0000001a001f7308 */ /* 0x0003220000000800 */
[----:B--2---:R-:W-:Y:S01]  /*2510*/  @!P4 FMUL R52, R52, R52 ;  /* 0x000000343434c220 */ /* 0x004fe20000400000 */
[----:B------:R-:W-:Y:S01]  /*2520*/  FSETP.GEU.AND P4, PT, R3, -126, PT ;  /* 0xc2fc00000300780b */ /* 0x000fe20003f8e000 */
[--C-:B------:R-:W-:Y:S01]  /*2530*/  FFMA R63, R63, UR6, -R0.reuse ;  /* 0x000000063f3f7c23 */ /* 0x100fe20008000800 */
[--C-:B------:R-:W-:Y:S01]  /*2540*/  FFMA R59, R59, UR6, -R0.reuse ;  /* 0x000000063b3b7c23 */ /* 0x100fe20008000800 */
[--C-:B------:R-:W-:Y:S01]  /*2550*/  FFMA R75, R75, UR6, -R0.reuse ;  /* 0x000000064b4b7c23 */ /* 0x100fe20008000800 */
[--C-:B------:R-:W-:Y:S01]  /*2560*/  FFMA R83, R83, UR6, -R0.reuse ;  /* 0x0000000653537c23 */ /* 0x100fe20008000800 */
[----:B------:R-:W-:Y:S01]  /*2570*/  @!P6 FMUL R80, R80, 0.5 ;  /* 0x3f0000005050e820 */ /* 0x000fe20000400000 */
[----:B------:R-:W2:Y:S01]  /*2580*/  MUFU.EX2 R64, R57 ;  /* 0x0000003900407308 */ /* 0x000ea20000000800 */
[--C-:B-1----:R-:W-:Y:S01]  /*2590*/  FFMA R26, R43, UR6, -R0.reuse ;  /* 0x000000062b1a7c23 */ /* 0x102fe20008000800 */
[----:B---3--:R-:W-:Y:S01]  /*25a0*/  @!P3 FMUL R56, R56, R56 ;  /* 0x000000383838b220 */ /* 0x008fe20000400000 */
[----:B------:R-:W-:Y:S01]  /*25b0*/  FSETP.GEU.AND P3, PT, R61, -126, PT ;  /* 0xc2fc00003d00780b */ /* 0x000fe20003f6e000 */
[--C-:B------:R-:W-:Y:S01]  /*25c0*/  FFMA R71, R71, UR6, -R0.reuse ;  /* 0x0000000647477c23 */ /* 0x100fe20008000800 */
[--C-:B------:R-:W-:Y:S01]  /*25d0*/  FFMA R79, R79, UR6, -R0.reuse ;  /* 0x000000064f4f7c23 */ /* 0x100fe20008000800 */
[--C-:B------:R-:W-:Y:S01]  /*25e0*/  FFMA R78, R78, UR6, -R0.reuse ;  /* 0x000000064e4e7c23 */ /* 0x100fe20008000800 */
[----:B------:R-:W-:Y:S01]  /*25f0*/  @!P4 FMUL R3, R3, 0.5 ;  /* 0x3f0000000303c820 */ /* 0x000fe20000400000 */
[----:B------:R-:W1:Y:S01]  /*2600*/  MUFU.EX2 R53, R80 ;  /* 0x0000005000357308 */ /* 0x000e620000000800 */
[----:B----4-:R-:W-:Y:S01]  /*2610*/  @!P2 FMUL R31, R31, R31 ;  /* 0x0000001f1f1fa220 */ /* 0x010fe20000400000 */
[----:B------:R-:W-:Y:S01]  /*2620*/  FSETP.GEU.AND P2, PT, R38, -126, PT ;  /* 0xc2fc00002600780b */ /* 0x000fe20003f4e000 */
[----:B------:R-:W-:Y:S01]  /*2630*/  FFMA R86, R86, UR6, -R0 ;  /* 0x0000000656567c23 */ /* 0x000fe20008000800 */
[----:B------:R-:W-:-:S04]  /*2640*/  FADD R65, R23, R14 ;  /* 0x0000000e17417221 */ /* 0x000fc80000000000 */
[----:B------:R3:W4:Y:S01]  /*2650*/  MUFU.EX2 R60, R3 ;  /* 0x00000003003c7308 */ /* 0x0007220000000800 */
[----:B--2---:R-:W-:Y:S01]  /*2660*/  @!P5 FMUL R64, R64, R64 ;  /* 0x000000404040d220 */ /* 0x004fe20000400000 */
[----:B------:R-:W-:Y:S01]  /*2670*/  FSETP.GEU.AND P5, PT, R26, -126, PT ;  /* 0xc2fc00001a00780b */ /* 0x000fe20003fae000 */
[----:B------:R-:W-:-:S04]  /*2680*/  @!P3 FMUL R61, R61, 0.5 ;  /* 0x3f0000003d3db820 */ /* 0x000fc80000400000 */
[----:B------:R-:W-:Y:S01]  /*2690*/  @!P2 FMUL R38, R38, 0.5 ;  /* 0x3f0000002626a820 */ /* 0x000fe20000400000 */
[----:B------:R-:W2:Y:S01]  /*26a0*/  MUFU.EX2 R27, R84 ;  /* 0x00000054001b7308 */ /* 0x000ea20000000800 */
[----:B-1----:R-:W-:Y:S01]  /*26b0*/  @!P6 FMUL R53, R53, R53 ;  /* 0x000000353535e220 */ /* 0x002fe20000400000 */
[----:B------:R-:W-:Y:S01]  /*26c0*/  FSETP.GEU.AND P6, PT, R30, -126, PT ;  /* 0xc2fc00001e00780b */ /* 0x000fe20003fce000 */
[----:B---3--:R-:W-:-:S04]  /*26d0*/  FFMA R3, R39, UR6, -R0 ;  /* 0x0000000627037c23 */ /* 0x008fc80008000800 */
[----:B------:R-:W-:Y:S01]  /*26e0*/  @!P5 FMUL R26, R26, 0.5 ;  /* 0x3f0000001a1ad820 */ /* 0x000fe20000400000 */
[----:B------:R1:W3:Y:S01]  /*26f0*/  MUFU.EX2 R68, R61 ;  /* 0x0000003d00447308 */ /* 0x0002e20000000800 */
[----:B----4-:R-:W-:Y:S01]  /*2700*/  @!P4 FMUL R60, R60, R60 ;  /* 0x0000003c3c3cc220 */ /* 0x010fe20000400000 */
[----:B------:R-:W-:-:S05]  /*2710*/  FSETP.GEU.AND P4, PT, R3, -126, PT ;  /* 0xc2fc00000300780b */ /* 0x000fca0003f8e000 */
[----:B------:R-:W-:Y:S01]  /*2720*/  @!P6 FMUL R30, R30, 0.5 ;  /* 0x3f0000001e1ee820 */ /* 0x000fe20000400000 */
[----:B------:R-:W4:Y:S01]  /*2730*/  MUFU.EX2 R43, R38 ;  /* 0x00000026002b7308 */ /* 0x000f220000000800 */
[----:B--2---:R-:W-:Y:S01]  /*2740*/  @!P1 FMUL R27, R27, R27 ;  /* 0x0000001b1b1b9220 */ /* 0x004fe20000400000 */
[----:B------:R-:W-:Y:S01]  /*2750*/  FSETP.GEU.AND P1, PT, R34, -126, PT ;  /* 0xc2fc00002200780b */ /* 0x000fe20003f2e000 */
[----:B-1----:R-:W-:Y:S01]  /*2760*/  FADD R61, R36, R53 ;  /* 0x00000035243d7221 */ /* 0x002fe20000000000 */
[----:B------:R-:W-:-:S03]  /*2770*/  F2FP.BF16.F32.PACK_AB R36, R23, R36 ;  /* 0x000000241724723e */ /* 0x000fc600000010ff */
[----:B------:R-:W-:Y:S01]  /*2780*/  @!P4 FMUL R3, R3, 0.5 ;  /* 0x3f0000000303c820 */ /* 0x000fe20000400000 */
[----:B------:R1:W2:Y:S01]  /*2790*/  MUFU.EX2 R76, R26 ;  /* 0x0000001a004c7308 */ /* 0x0002a20000000800 */
[----:B---3--:R-:W-:-:S06]  /*27a0*/  @!P3 FMUL R68, R68, R68 ;  /* 0x000000444444b220 */ /* 0x008fcc0000400000 */
[----:B------:R-:W-:Y:S01]  /*27b0*/  @!P1 FMUL R34, R34, 0.5 ;  /* 0x3f00000022229820 */ /* 0x000fe20000400000 */
[----:B------:R3:W5:Y:S01]  /*27c0*/  MUFU.EX2 R35, R30 ;  /* 0x0000001e00237308 */ /* 0x0007620000000800 */
[----:B-1----:R-:W-:Y:S01]  /*27d0*/  FFMA R26, R55, UR6, -R0 ;  /* 0x00000006371a7c23 */ /* 0x002fe20008000800 */
[----:B----4-:R-:W-:Y:S01]  /*27e0*/  @!P2 FMUL R43, R43, R43 ;  /* 0x0000002b2b2ba220 */ /* 0x010fe20000400000 */
[----:B------:R-:W-:-:S05]  /*27f0*/  FSETP.GEU.AND P2, PT, R50, -126, PT ;  /* 0xc2fc00003200780b */ /* 0x000fca0003f4e000 */
[----:B------:R1:W4:Y:S01]  /*2800*/  MUFU.EX2 R72, R3 ;  /* 0x0000000300487308 */ /* 0x0003220000000800 */
[----:B---3--:R-:W-:Y:S01]  /*2810*/  FFMA R30, R47, UR6, -R0 ;  /* 0x000000062f1e7c23 */ /* 0x008fe20008000800 */
[----:B--2---:R-:W-:Y:S01]  /*2820*/  @!P5 FMUL R76, R76, R76 ;  /* 0x0000004c4c4cd220 */ /* 0x004fe20000400000 */
[----:B------:R-:W-:-:S03]  /*2830*/  FSETP.GEU.AND P5, PT, R26, -126, PT ;  /* 0xc2fc00001a00780b */ /* 0x000fc60003fae000 */
[----:B------:R-:W-:Y:S02]  /*2840*/  FSETP.GEU.AND P3, PT, R30, -126, PT ;  /* 0xc2fc00001e00780b */ /* 0x000fe40003f6e000 */
[----:B------:R2:W3:Y:S01]  /*2850*/  MUFU.EX2 R39, R34 ;  /* 0x0000002200277308 */ /* 0x0004e20000000800 */
[----:B-----5:R-:W-:Y:S01]  /*2860*/  @!P6 FMUL R35, R35, R35 ;  /* 0x000000232323e220 */ /* 0x020fe20000400000 */
[----:B------:R-:W-:Y:S01]  /*2870*/  FSETP.GEU.AND P6, PT, R42, -126, PT ;  /* 0xc2fc00002a00780b */ /* 0x000fe20003fce000 */
[----:B-1----:R-:W-:Y:S01]  /*2880*/  FFMA R3, R51, UR6, -R0 ;  /* 0x0000000633037c23 */ /* 0x002fe20008000800 */
[----:B------:R-:W-:-:S04]  /*2890*/  @!P2 FMUL R50, R50, 0.5 ;  /* 0x3f0000003232a820 */ /* 0x000fc80000400000 */
[----:B------:R-:W-:Y:S01]  /*28a0*/  @!P5 FMUL R26, R26, 0.5 ;  /* 0x3f0000001a1ad820 */ /* 0x000fe20000400000 */
[----:B----4-:R-:W-:Y:S01]  /*28b0*/  @!P4 FMUL R72, R72, R72 ;  /* 0x000000484848c220 */ /* 0x010fe20000400000 */
[----:B------:R-:W-:Y:S01]  /*28c0*/  FSETP.GEU.AND P4, PT, R3, -126, PT ;  /* 0xc2fc00000300780b */ /* 0x000fe20003f8e000 */
[----:B------:R-:W-:Y:S01]  /*28d0*/  @!P3 FMUL R30, R30, 0.5 ;  /* 0x3f0000001e1eb820 */ /* 0x000fe20000400000 */
[----:B------:R-:W1:Y:S01]  /*28e0*/  MUFU.EX2 R55, R50 ;  /* 0x0000003200377308 */ /* 0x000e620000000800 */
[----:B--2---:R-:W-:Y:S02]  /*28f0*/  FFMA R34, R58, UR6, -R0 ;  /* 0x000000063a227c23 */ /* 0x004fe40008000800 */
[----:B------:R-:W-:Y:S01]  /*2900*/  @!P6 FMUL R42, R42, 0.5 ;  /* 0x3f0000002a2ae820 */ /* 0x000fe20000400000 */
[----:B---3--:R-:W-:Y:S01]  /*2910*/  @!P1 FMUL R39, R39, R39 ;  /* 0x0000002727279220 */ /* 0x008fe20000400000 */
[----:B------:R-:W-:-:S03]  /*2920*/  FSETP.GEU.AND P1, PT, R46, -126, PT ;  /* 0xc2fc00002e00780b */ /* 0x000fc60003f2e000 */
[----:B------:R2:W3:Y:S03]  /*2930*/  MUFU.EX2 R80, R30 ;  /* 0x0000001e00507308 */ /* 0x0004e60000000800 */
[----:B------:R-:W-:-:S05]  /*2940*/  @!P4 FMUL R3, R3, 0.5 ;  /* 0x3f0000000303c820 */ /* 0x000fca0000400000 */
[----:B------:R-:W4:Y:S01]  /*2950*/  MUFU.EX2 R47, R42 ;  /* 0x0000002a002f7308 */ /* 0x000f220000000800 */
[----:B--2---:R-:W-:Y:S01]  /*2960*/  FFMA R30, R62, UR6, -R0 ;  /* 0x000000063e1e7c23 */ /* 0x004fe20008000800 */
[----:B-1----:R-:W-:Y:S01]  /*2970*/  @!P2 FMUL R55, R55, R55 ;  /* 0x000000373737a220 */ /* 0x002fe20000400000 */
[----:B------:R-:W-:-:S03]  /*2980*/  @!P1 FMUL R46, R46, 0.5 ;  /* 0x3f0000002e2e9820 */ /* 0x000fc60000400000 */
[----:B------:R-:W-:Y:S02]  /*2990*/  FSETP.GEU.AND P2, PT, R30, -126, PT ;  /* 0xc2fc00001e00780b */ /* 0x000fe40003f4e000 */
[----:B------:R1:W2:Y:S01]  /*29a0*/  MUFU.EX2 R62, R26 ;  /* 0x0000001a003e7308 */ /* 0x0002a20000000800 */
[----:B---3--:R-:W-:Y:S01]  /*29b0*/  @!P3 FMUL R80, R80, R80 ;  /* 0x000000505050b220 */ /* 0x008fe20000400000 */
[----:B------:R-:W-:-:S06]  /*29c0*/  FSETP.GEU.AND P3, PT, R59, -126, PT ;  /* 0xc2fc00003b00780b */ /* 0x000fcc0003f6e000 */
[----:B------:R3:W5:Y:S01]  /*29d0*/  MUFU.EX2 R58, R3 ;  /* 0x00000003003a7308 */ /* 0x0007620000000800 */
[----:B----4-:R-:W-:Y:S01]  /*29e0*/  @!P6 FMUL R47, R47, R47 ;  /* 0x0000002f2f2fe220 */ /* 0x010fe20000400000 */
[----:B------:R-:W-:Y:S01]  /*29f0*/  FSETP.GEU.AND P6, PT, R54, -126, PT ;  /* 0xc2fc00003600780b */ /* 0x000fe20003fce000 */
[----:B------:R-:W-:Y:S01]  /*2a00*/  @!P2 FMUL R30, R30, 0.5 ;  /* 0x3f0000001e1ea820 */ /* 0x000fe20000400000 */
[----:B-1----:R-:W-:-:S03]  /*2a10*/  FFMA R26, R70, UR6, -R0 ;  /* 0x00000006461a7c23 */ /* 0x002fc60008000800 */
[----:B------:R-:W-:Y:S01]  /*2a20*/  @!P3 FMUL R59, R59, 0.5 ;  /* 0x3f0000003b3bb820 */ /* 0x000fe20000400000 */
[----:B------:R-:W1:Y:S01]  /*2a30*/  MUFU.EX2 R51, R46 ;  /* 0x0000002e00337308 */ /* 0x000e620000000800 */
[----:B--2---:R-:W-:Y:S01]  /*2a40*/  @!P5 FMUL R62, R62, R62 ;  /* 0x0000003e3e3ed220 */ /* 0x004fe20000400000 */
[----:B------:R-:W-:Y:S01]  /*2a50*/  FSETP.GEU.AND P5, PT, R67, -126, PT ;  /* 0xc2fc00004300780b */ /* 0x000fe20003fae000 */
[----:B---3--:R-:W-:-:S04]  /*2a60*/  FFMA R3, R66, UR6, -R0 ;  /* 0x0000000642037c23 */ /* 0x008fc80008000800 */
[----:B------:R-:W-:Y:S01]  /*2a70*/  @!P6 FMUL R54, R54, 0.5 ;  /* 0x3f0000003636e820 */ /* 0x000fe20000400000 */
[----:B------:R2:W3:Y:S01]  /*2a80*/  MUFU.EX2 R66, R30 ;  /* 0x0000001e00427308 */ /* 0x0004e20000000800 */
[----:B-----5:R-:W-:Y:S01]  /*2a90*/  @!P4 FMUL R58, R58, R58 ;  /* 0x0000003a3a3ac220 */ /* 0x020fe20000400000 */
[----:B------:R-:W-:-:S05]  /*2aa0*/  FSETP.GEU.AND P4, PT, R63, -126, PT ;  /* 0xc2fc00003f00780b */ /* 0x000fca0003f8e000 */
[----:B------:R-:W-:Y:S01]  /*2ab0*/  @!P5 FMUL R67, R67, 0.5 ;  /* 0x3f0000004343d820 */ /* 0x000fe20000400000 */
[----:B------:R-:W4:Y:S01]  /*2ac0*/  MUFU.EX2 R57, R54 ;  /* 0x0000003600397308 */ /* 0x000f220000000800 */
[----:B-1----:R-:W-:Y:S01]  /*2ad0*/  @!P1 FMUL R51, R51, R51 ;  /* 0x0000003333339220 */ /* 0x002fe20000400000 */
[----:B------:R-:W-:Y:S01]  /*2ae0*/  FSETP.GEU.AND P1, PT, R34, -126, PT ;  /* 0xc2fc00002200780b */ /* 0x000fe20003f2e000 */
[----:B--2---:R-:W-:-:S04]  /*2af0*/  FFMA R30, R82, UR6, -R0 ;  /* 0x00000006521e7c23 */ /* 0x004fc80008000800 */
[----:B------:R-:W-:Y:S01]  /*2b00*/  @!P4 FMUL R63, R63, 0.5 ;  /* 0x3f0000003f3fc820 */ /* 0x000fe20000400000 */
[----:B------:R-:W1:Y:S01]  /*2b10*/  MUFU.EX2 R67, R67 ;  /* 0x0000004300437308 */ /* 0x000e620000000800 */
[----:B---3--:R-:W-:Y:S01]  /*2b20*/  @!P2 FMUL R66, R66, R66 ;  /* 0x000000424242a220 */ /* 0x008fe20000400000 */
[----:B------:R-:W-:-:S05]  /*2b30*/  FSETP.GEU.AND P2, PT, R75, -126, PT ;  /* 0xc2fc00004b00780b */ /* 0x000fca0003f4e000 */
[----:B------:R-:W-:Y:S01]  /*2b40*/  @!P1 FMUL R34, R34, 0.5 ;  /* 0x3f00000022229820 */ /* 0x000fe20000400000 */
[----:B------:R-:W2:Y:S01]  /*2b50*/  MUFU.EX2 R63, R63 ;  /* 0x0000003f003f7308 */ /* 0x000ea20000000800 */
[----:B----4-:R-:W-:Y:S01]  /*2b60*/  @!P6 FMUL R57, R57, R57 ;  /* 0x000000393939e220 */ /* 0x010fe20000400000 */
[----:B------:R-:W-:-:S05]  /*2b70*/  FSETP.GEU.AND P6, PT, R3, -126, PT ;  /* 0xc2fc00000300780b */ /* 0x000fca0003fce000 */
[----:B------:R-:W-:Y:S01]  /*2b80*/  @!P2 FMUL R75, R75, 0.5 ;  /* 0x3f0000004b4ba820 */ /* 0x000fe20000400000 */
[----:B------:R3:W4:Y:S01]  /*2b90*/  MUFU.EX2 R84, R34 ;  /* 0x0000002200547308 */ /* 0x0007220000000800 */
[----:B-1----:R-:W-:Y:S01]  /*2ba0*/  @!P5 FMUL R67, R67, R67 ;  /* 0x000000434343d220 */ /* 0x002fe20000400000 */
[----:B------:R-:W-:-:S03]  /*2bb0*/  FSETP.GEU.AND P5, PT, R83, -126, PT ;  /* 0xc2fc00005300780b */ /* 0x000fc60003fae000 */
[----:B------:R-:W-:Y:S02]  /*2bc0*/  FADD R54, R68, R67 ;  /* 0x0000004344367221 */ /* 0x000fe40000000000 */
[----:B------:R-:W-:Y:S01]  /*2bd0*/  @!P6 FMUL R3, R3, 0.5 ;  /* 0x3f0000000303e820 */ /* 0x000fe20000400000 */
[----:B------:R-:W1:Y:S01]  /*2be0*/  MUFU.EX2 R59, R59 ;  /* 0x0000003b003b7308 */ /* 0x000e620000000800 */
[--C-:B---3--:R-:W-:Y:S01]  /*2bf0*/  FFMA R34, R74, UR6, -R0.reuse ;  /* 0x000000064a227c23 */ /* 0x108fe20008000800 */
[----:B--2---:R-:W-:Y:S01]  /*2c00*/  @!P4 FMUL R63, R63, R63 ;  /* 0x0000003f3f3fc220 */ /* 0x004fe20000400000 */
[----:B------:R-:W-:Y:S01]  /*2c10*/  FSETP.GEU.AND P4, PT, R30, -126, PT ;  /* 0xc2fc00001e00780b */ /* 0x000fe20003f8e000 */
[----:B------:R-:W-:-:S03]  /*2c20*/  FFMA R0, R87, UR6, -R0 ;  /* 0x0000000657007c23 */ /* 0x000fc60008000800 */
[----:B------:R-:W-:Y:S01]  /*2c30*/  @!P5 FMUL R83, R83, 0.5 ;  /* 0x3f0000005353d820 */ /* 0x000fe20000400000 */
[----:B------:R2:W3:Y:S01]  /*2c40*/  MUFU.EX2 R70, R3 ;  /* 0x0000000300467308 */ /* 0x0004e20000000800 */
[----:B----4-:R-:W-:Y:S01]  /*2c50*/  @!P1 FMUL R84, R84, R84 ;  /* 0x0000005454549220 */ /* 0x010fe20000400000 */
[----:B------:R-:W-:-:S06]  /*2c60*/  FSETP.GEU.AND P1, PT, R34, -126, PT ;  /* 0xc2fc00002200780b */ /* 0x000fcc0003f2e000 */
[----:B------:R-:W4:Y:S01]  /*2c70*/  MUFU.EX2 R75, R75 ;  /* 0x0000004b004b7308 */ /* 0x000f220000000800 */
[----:B-1----:R-:W-:Y:S01]  /*2c80*/  @!P3 FMUL R59, R59, R59 ;  /* 0x0000003b3b3bb220 */ /* 0x002fe20000400000 */
[----:B------:R-:W-:Y:S01]  /*2c90*/  FSETP.GEU.AND P3, PT, R26, -126, PT ;  /* 0xc2fc00001a00780b */ /* 0x000fe20003f6e000 */
[----:B------:R-:W-:Y:S01]  /*2ca0*/  @!P4 FMUL R30, R30, 0.5 ;  /* 0x3f0000001e1ec820 */ /* 0x000fe20000400000 */
[----:B--2---:R-:W-:Y:S01]  /*2cb0*/  FADD R3, R24, R29 ;  /* 0x0000001d18037221 */ /* 0x004fe20000000000 */
[----:B------:R-:W-:Y:S02]  /*2cc0*/  F2FP.BF16.F32.PACK_AB R24, R7, R24 ;  /* 0x000000180718723e */ /* 0x000fe400000010ff */
[----:B------:R-:W-:Y:S01]  /*2cd0*/  @!P1 FMUL R34, R34, 0.5 ;  /* 0x3f00000022229820 */ /* 0x000fe20000400000 */
[----:B------:R-:W1:Y:S01]  /*2ce0*/  MUFU.EX2 R83, R83 ;  /* 0x0000005300537308 */ /* 0x000e620000000800 */
[----:B---3--:R-:W-:Y:S01]  /*2cf0*/  @!P6 FMUL R70, R70, R70 ;  /* 0x000000464646e220 */ /* 0x008fe20000400000 */
[----:B------:R-:W-:-:S03]  /*2d00*/  FSETP.GEU.AND P6, PT, R71, -126, PT ;  /* 0xc2fc00004700780b */ /* 0x000fc60003fce000 */
[----:B------:R-:W-:Y:S02]  /*2d10*/  FADD R50, R39, R70 ;  /* 0x0000004627327221 */ /* 0x000fe40000000000 */
[----:B------:R-:W-:Y:S01]  /*2d20*/  @!P3 FMUL R26, R26, 0.5 ;  /* 0x3f0000001a1ab820 */ /* 0x000fe20000400000 */
[----:B------:R2:W3:Y:S01]  /*2d30*/  MUFU.EX2 R82, R34 ;  /* 0x0000002200527308 */ /* 0x0004e20000000800 */
[----:B----4-:R-:W-:Y:S01]  /*2d40*/  @!P2 FMUL R75, R75, R75 ;  /* 0x0000004b4b4ba220 */ /* 0x010fe20000400000 */
[----:B------:R-:W-:-:S03]  /*2d50*/  FSETP.GEU.AND P2, PT, R79, -126, PT ;  /* 0xc2fc00004f00780b */ /* 0x000fc60003f4e000 */
[----:B------:R-:W-:Y:S02]  /*2d60*/  FADD R81, R76, R75 ;  /* 0x0000004b4c517221 */ /* 0x000fe40000000000 */
[----:B------:R-:W-:Y:S01]  /*2d70*/  @!P6 FMUL R71, R71, 0.5 ;  /* 0x3f0000004747e820 */ /* 0x000fe20000400000 */
[----:B------:R4:W5:Y:S01]  /*2d80*/  MUFU.EX2 R88, R30 ;  /* 0x0000001e00587308 */ /* 0x0009620000000800 */
[----:B-1----:R-:W-:Y:S01]  /*2d90*/  @!P5 FMUL R83, R83, R83 ;  /* 0x000000535353d220 */ /* 0x002fe20000400000 */
[----:B------:R-:W-:Y:S01]  /*2da0*/  FSETP.GEU.AND P5, PT, R0, -126, PT ;  /* 0xc2fc00000000780b */ /* 0x000fe20003fae000 */
[----:B--2---:R-:W-:Y:S01]  /*2db0*/  FADD R34, R15, R48 ;  /* 0x000000300f227221 */ /* 0x004fe20000000000 */
[----:B------:R-:W-:Y:S01]  /*2dc0*/  F2FP.BF16.F32.PACK_AB R48, R48, R45 ;  /* 0x0000002d3030723e */ /* 0x000fe200000010ff */
[----:B------:R-:W-:Y:S02]  /*2dd0*/  FADD R87, R58, R83 ;  /* 0x000000533a577221 */ /* 0x000fe40000000000 */
[----:B------:R-:W-:Y:S01]  /*2de0*/  @!P2 FMUL R79, R79, 0.5 ;  /* 0x3f0000004f4fa820 */ /* 0x000fe20000400000 */
[----:B------:R1:W-:Y:S01]  /*2df0*/  MUFU.EX2 R74, R26 ;  /* 0x0000001a004a7308 */ /* 0x0003e20000000800 */
[----:B---3--:R-:W-:Y:S01]  /*2e00*/  @!P1 FMUL R82, R82, R82 ;  /* 0x0000005252529220 */ /* 0x008fe20000400000 */
[----:B------:R-:W-:Y:S01]  /*2e10*/  FSETP.GEU.AND P1, PT, R78, -126, PT ;  /* 0xc2fc00004e00780b */ /* 0x000fe20003f2e000 */
[----:B----4-:R-:W-:Y:S01]  /*2e20*/  FADD R30, R32, R45 ;  /* 0x0000002d201e7221 */ /* 0x010fe20000000000 */
[----:B------:R-:W-:Y:S01]  /*2e30*/  FADD R91, R54, R87 ;  /* 0x00000057365b7221 */ /* 0x000fe20000000000 */
[----:B------:R-:W-:-:S02]  /*2e40*/  F2FP.BF16.F32.PACK_AB R54, R56, R27 ;  /* 0x0000001b3836723e */ /* 0x000fc400000010ff */
[----:B------:R-:W-:Y:S01]  /*2e50*/  @!P5 FMUL R0, R0, 0.5 ;  /* 0x3f0000000000d820 */ /* 0x000fe20000400000 */
[----:B------:R-:W2:Y:S01]  /*2e60*/  MUFU.EX2 R71, R71 ;  /* 0x0000004700477308 */ /* 0x000ea20000000800 */
[----:B-1----:R-:W-:Y:S01]  /*2e70*/  FADD R26, R28, R37 ;  /* 0x000000251c1a7221 */ /* 0x002fe20000000000 */
[----:B-----5:R-:W-:Y:S01]  /*2e80*/  @!P4 FMUL R88, R88, R88 ;  /* 0x000000585858c220 */ /* 0x020fe20000400000 */
[----:B------:R-:W-:Y:S01]  /*2e90*/  FSETP.GEU.AND P4, PT, R86, -126, PT ;  /* 0xc2fc00005600780b */ /* 0x000fe20003f8e000 */
[----:B------:R-:W-:Y:S01]  /*2ea0*/  FADD R38, R3, R30 ;  /* 0x0000001e03267221 */ /* 0x000fe20000000000 */
[----:B------:R-:W-:Y:S01]  /*2eb0*/  FADD R69, R26, R61 ;  /* 0x0000003d1a457221 */ /* 0x000fe20000000000 */
[----:B------:R-:W-:Y:S01]  /*2ec0*/  FADD R26, R6, R33 ;  /* 0x00000021061a7221 */ /* 0x000fe20000000000 */
[----:B------:R-:W-:Y:S01]  /*2ed0*/  FADD R61, R10, R49 ;  /* 0x000000310a3d7221 */ /* 0x000fe20000000000 */
[----:B------:R-:W1:Y:S01]  /*2ee0*/  MUFU.EX2 R79, R79 ;  /* 0x0000004f004f7308 */ /* 0x000e620000000800 */
[----:B------:R-:W-:Y:S01]  /*2ef0*/  FADD R3, R7, R40 ;  /* 0x0000002807037221 */ /* 0x000fe20000000000 */
[----:B------:R-:W-:Y:S01]  /*2f00*/  FADD R30, R11, R44 ;  /* 0x0000002c0b1e7221 */ /* 0x000fe20000000000 */
[----:B------:R-:W-:Y:S01]  /*2f10*/  FADD R46, R26, R61 ;  /* 0x0000003d1a2e7221 */ /* 0x000fe20000000000 */
[----:B------:R-:W-:Y:S01]  /*2f20*/  FADD R61, R12, R27 ;  /* 0x0000001b0c3d7221 */ /* 0x000fe20000000000 */
[----:B------:R-:W-:Y:S01]  /*2f30*/  FADD R26, R8, R41 ;  /* 0x00000029081a7221 */ /* 0x000fe20000000000 */
[----:B------:R-:W-:Y:S01]  /*2f40*/  @!P1 FMUL R78, R78, 0.5 ;  /* 0x3f0000004e4e9820 */ /* 0x000fe20000400000 */
[----:B------:R-:W-:Y:S01]  /*2f50*/  FADD R42, R3, R34 ;  /* 0x00000022032a7221 */ /* 0x000fe20000000000 */
[----:B------:R-:W-:Y:S01]  /*2f60*/  @!P4 FMUL R86, R86, 0.5 ;  /* 0x3f0000005656c820 */ /* 0x000fe20000400000 */
[----:B------:R-:W-:Y:S01]  /*2f70*/  FADD R77, R26, R61 ;  /* 0x0000003d1a4d7221 */ /* 0x000fe20000000000 */
[----:B------:R-:W-:Y:S01]  /*2f80*/  FADD R73, R30, R65 ;  /* 0x000000411e497221 */ /* 0x000fe20000000000 */
[----:B------:R-:W3:Y:S01]  /*2f90*/  MUFU.EX2 R61, R0 ;  /* 0x00000000003d7308 */ /* 0x000ee20000000800 */
[----:B------:R-:W-:Y:S01]  /*2fa0*/  FADD R3, R9, R20 ;  /* 0x0000001409037221 */ /* 0x000fe20000000000 */
[----:B------:R-:W-:Y:S01]  /*2fb0*/  FADD R34, R21, R52 ;  /* 0x0000003415227221 */ /* 0x000fe20000000000 */
[----:B------:R-:W-:Y:S01]  /*2fc0*/  FADD R30, R13, R22 ;  /* 0x000000160d1e7221 */ /* 0x000fe20000000000 */
[----:B------:R-:W-:Y:S01]  /*2fd0*/  FADD R65, R25, R56 ;  /* 0x0000003819417221 */ /* 0x000fe20000000000 */
[----:B------:R-:W-:Y:S01]  /*2fe0*/  FADD R26, R31, R84 ;  /* 0x000000541f1a7221 */ /* 0x000fe20000000000 */
[----:B------:R-:W-:Y:S01]  /*2ff0*/  FADD R3, R3, R34 ;  /* 0x0000002203037221 */ /* 0x000fe20000000000 */
[----:B------:R-:W-:Y:S01]  /*3000*/  FADD R85, R55, R88 ;  /* 0x0000005837557221 */ /* 0x000fe20000000000 */
[----:B------:R-:W4:Y:S01]  /*3010*/  MUFU.EX2 R78, R78 ;  /* 0x0000004e004e7308 */ /* 0x000f220000000800 */
[----:B------:R-:W-:Y:S01]  /*3020*/  FADD R30, R30, R65 ;  /* 0x000000411e1e7221 */ /* 0x000fe20000000000 */
[----:B------:R-:W-:Y:S01]  /*3030*/  FADD R65, R47, R82 ;  /* 0x000000522f417221 */ /* 0x000fe20000000000 */
[----:B------:R-:W-:Y:S01]  /*3040*/  FADD R34, R60, R59 ;  /* 0x0000003b3c227221 */ /* 0x000fe20000000000 */
[----:B--2---:R-:W-:Y:S01]  /*3050*/  @!P6 FMUL R71, R71, R71 ;  /* 0x000000474747e220 */ /* 0x004fe20000400000 */
[----:B-1----:R-:W-:Y:S01]  /*3060*/  @!P2 FMUL R79, R79, R79 ;  /* 0x0000004f4f4fa220 */ /* 0x002fe20000400000 */
[----:B------:R-:W-:Y:S01]  /*3070*/  FADD R89, R26, R65 ;  /* 0x000000411a597221 */ /* 0x000fe20000000000 */
[----:B------:R-:W-:Y:S01]  /*3080*/  FADD R92, R50, R85 ;  /* 0x00000055325c7221 */ /* 0x000fe20000000000 */
[----:B------:R-:W1:Y:S01]  /*3090*/  MUFU.EX2 R86, R86 ;  /* 0x0000005600567308 */ /* 0x000e620000000800 */
[----:B---3--:R-:W-:Y:S01]  /*30a0*/  @!P5 FMUL R61, R61, R61 ;  /* 0x0000003d3d3dd220 */ /* 0x008fe20000400000 */
[----:B------:R-:W-:Y:S01]  /*30b0*/  FADD R90, R34, R81 ;  /* 0x00000051225a7221 */ /* 0x000fe20000000000 */
[----:B------:R-:W-:Y:S01]  /*30c0*/  FADD R26, R64, R63 ;  /* 0x0000003f401a7221 */ /* 0x000fe20000000000 */
[----:B------:R-:W-:Y:S01]  /*30d0*/  FADD R81, R80, R79 ;  /* 0x0000004f50517221 */ /* 0x000fe20000000000 */
[----:B------:R-:W-:Y:S01]  /*30e0*/  FADD R50, R72, R71 ;  /* 0x0000004748327221 */ /* 0x000fe20000000000 */
[----:B------:R-:W-:Y:S01]  /*30f0*/  FADD R87, R62, R61 ;  /* 0x0000003d3e577221 */ /* 0x000fe20000000000 */
[----:B------:R-:W-:Y:S01]  /*3100*/  @!P3 FMUL R74, R74, R74 ;  /* 0x0000004a4a4ab220 */ /* 0x000fe20000400000 */
[----:B------:R-:W-:Y:S01]  /*3110*/  FADD R26, R26, R81 ;  /* 0x000000511a1a7221 */ /* 0x000fe20000000000 */
[----:B----4-:R-:W-:Y:S01]  /*3120*/  @!P1 FMUL R78, R78, R78 ;  /* 0x0000004e4e4e9220 */ /* 0x010fe20000400000 */
[----:B------:R-:W-:Y:S01]  /*3130*/  FADD R87, R50, R87 ;  /* 0x0000005732577221 */ /* 0x000fe20000000000 */
[----:B------:R-:W-:Y:S01]  /*3140*/  FADD R0, R35, R66 ;  /* 0x0000004223007221 */ /* 0x000fe20000000000 */
[----:B------:R-:W-:Y:S01]  /*3150*/  FADD R34, R43, R74 ;  /* 0x0000004a2b227221 */ /* 0x000fe20000000000 */
[----:B------:R-:W-:Y:S01]  /*3160*/  FADD R65, R51, R78 ;  /* 0x0000004e33417221 */ /* 0x000fe20000000000 */
[----:B------:R-:W-:Y:S01]  /*3170*/  FADD R87, R26, R87 ;  /* 0x000000571a577221 */ /* 0x000fe20000000000 */
[----:B------:R-:W-:Y:S01]  /*3180*/  MOV R26, UR30 ;  /* 0x0000001e001a7c02 */ /* 0x000fe20008000f00 */
[----:B------:R-:W-:Y:S01]  /*3190*/  FADD R38, R38, R69 ;  /* 0x0000004526267221 */ /* 0x000fe20000000000 */
[----:B-1----:R-:W-:Y:S01]  /*31a0*/  @!P4 FMUL R86, R86, R86 ;  /* 0x000000565656c220 */ /* 0x002fe20000400000 */
[----:B------:R-:W-:Y:S01]  /*31b0*/  FADD R0, R0, R65 ;  /* 0x0000004100007221 */ /* 0x000fe20000000000 */
[----:B------:R1:W-:Y:S01]  /*31c0*/  SYNCS.ARRIVE.TRANS64.A1T0 RZ, [R26+UR31], RZ ;  /* 0x000000ff1aff79a7 */ /* 0x0003e2000810001f */
[----:B------:R-:W-:Y:S01]  /*31d0*/  UIADD3 UR31, UR38, 0x1, URZ ;  /* 0x00000001261f7890 */ /* 0x000fe2000fffe03f */
[----:B------:R-:W-:Y:S01]  /*31e0*/  FADD R85, R57, R86 ;  /* 0x0000005639557221 */ /* 0x000fe20000000000 */
[----:B------:R-:W-:Y:S01]  /*31f0*/  FADD R42, R42, R73 ;  /* 0x000000492a2a7221 */ /* 0x000fe20000000000 */
[----:B------:R-:W-:Y:S01]  /*3200*/  FADD R77, R46, R77 ;  /* 0x0000004d2e4d7221 */ /* 0x000fe20000000000 */
[----:B------:R-:W-:Y:S01]  /*3210*/  UISETP.NE.AND UP0, UPT, UR31, 0x5, UPT ;  /* 0x000000051f00788c */ /* 0x000fe2000bf05270 */
[----:B------:R-:W-:Y:S01]  /*3220*/  FADD R85, R34, R85 ;  /* 0x0000005522557221 */ /* 0x000fe20000000000 */
[----:B------:R-:W-:Y:S01]  /*3230*/  FADD R3, R3, R30 ;  /* 0x0000001e03037221 */ /* 0x000fe20000000000 */
[----:B------:R-:W-:Y:S01]  /*3240*/  FADD R89, R89, R92 ;  /* 0x0000005c59597221 */ /* 0x000fe20000000000 */
[----:B------:R-:W-:Y:S01]  /*3250*/  USEL UR6, URZ, 0x1, UP0 ;  /* 0x000000013f067887 */ /* 0x000fe20008000000 */
[----:B------:R-:W-:Y:S01]  /*3260*/  FADD R90, R90, R91 ;  /* 0x0000005b5a5a7221 */ /* 0x000fe20000000000 */
[----:B------:R-:W-:Y:S01]  /*3270*/  FADD R0, R0, R85 ;  /* 0x0000005500007221 */ /* 0x000fe20000000000 */
[----:B------:R-:W-:Y:S01]  /*3280*/  FADD R38, R38, R77 ;  /* 0x0000004d26267221 */ /* 0x000fe20000000000 */
[----:B------:R-:W-:Y:S01]  /*3290*/  FADD R3, R42, R3 ;  /* 0x000000032a037221 */ /* 0x000fe20000000000 */
[----:B------:R-:W-:Y:S01]  /*32a0*/  FADD R87, R90, R87 ;  /* 0x000000575a577221 */ /* 0x000fe20000000000 */
[----:B------:R-:W-:Y:S01]  /*32b0*/  FADD R0, R89, R0 ;  /* 0x0000000059007221 */ /* 0x000fe20000000000 */
[----:B------:R-:W-:Y:S01]  /*32c0*/  USEL UR31, UR31, URZ, UP0 ;  /* 0x0000003f1f1f7287 */ /* 0x000fe20008000000 */
[----:B------:R-:W-:Y:S01]  /*32d0*/  FADD R3, R38, R3 ;  /* 0x0000000326037221 */ /* 0x000fe20000000000 */
[----:B------:R-:W-:Y:S01]  /*32e0*/  F2FP.BF16.F32.PACK_AB R38, R25, R12 ;  /* 0x0000000c1926723e */ /* 0x000fe200000010ff */
[----:B------:R-:W-:Y:S01]  /*32f0*/  FADD R0, R0, R87 ;  /* 0x0000005700007221 */ /* 0x000fe20000000000 */
[----:B------:R-:W-:-:S02]  /*3300*/  LOP3.LUT R16, R16, UR6, RZ, 0x3c, !PT ;  /* 0x0000000610107c12 */ /* 0x000fc4000f8e3cff */
[----:B------:R-:W-:Y:S02]  /*3310*/  F2FP.BF16.F32.PACK_AB R40, R40, R29 ;  /* 0x0000001d2828723e */ /* 0x000fe400000010ff */
[----:B------:R-:W-:Y:S02]  /*3320*/  F2FP.BF16.F32.PACK_AB R42, R20, R33 ;  /* 0x00000021142a723e */ /* 0x000fe400000010ff */
[----:B------:R-:W-:Y:S02]  /*3330*/  F2FP.BF16.F32.PACK_AB R50, R52, R49 ;  /* 0x000000313432723e */ /* 0x000fe400000010ff */
[----:B------:R-:W-:Y:S02]  /*3340*/  F2FP.BF16.F32.PACK_AB R25, R60, R31 ;  /* 0x0000001f3c19723e */ /* 0x000fe400000010ff */
[----:B------:R-:W-:Y:S02]  /*3350*/  F2FP.BF16.F32.PACK_AB R27, R64, R35 ;  /* 0x00000023401b723e */ /* 0x000fe400000010ff */
[----:B------:R-:W-:-:S02]  /*3360*/  F2FP.BF16.F32.PACK_AB R44, R44, R37 ;  /* 0x000000252c2c723e */ /* 0x000fc400000010ff */
[----:B------:R-:W-:Y:S02]  /*3370*/  F2FP.BF16.F32.PACK_AB R46, R22, R41 ;  /* 0x00000029162e723e */ /* 0x000fe400000010ff */
[----:B------:R-:W-:Y:S02]  /*3380*/  F2FP.BF16.F32.PACK_AB R52, R14, R53 ;  /* 0x000000350e34723e */ /* 0x000fe400000010ff */
[----:B------:R-:W-:Y:S02]  /*3390*/  F2FP.BF16.F32.PACK_AB R29, R68, R39 ;  /* 0x00000027441d723e */ /* 0x000fe400000010ff */
[----:B------:R-:W-:Y:S02]  /*33a0*/  F2FP.BF16.F32.PACK_AB R31, R72, R43 ;  /* 0x0000002b481f723e */ /* 0x000fe400000010ff */
[----:B------:R-:W-:Y:S02]  /*33b0*/  F2FP.BF16.F32.PACK_AB R33, R76, R47 ;  /* 0x0000002f4c21723e */ /* 0x000fe400000010ff */
[----:B------:R-:W-:-:S02]  /*33c0*/  F2FP.BF16.F32.PACK_AB R35, R80, R51 ;  /* 0x000000335023723e */ /* 0x000fc400000010ff */
[----:B-1----:R-:W-:Y:S02]  /*33d0*/  F2FP.BF16.F32.PACK_AB R26, R9, R6 ;  /* 0x00000006091a723e */ /* 0x002fe400000010ff */
        /* <DEDUP_REMOVED lines=11> */
[----:B------:R-:W-:Y:S02]  /*3490*/  F2FP.BF16.F32.PACK_AB R51, R79, R78 ;  /* 0x0000004e4f33723e */ /* 0x000fe400000010ff */
[----:B------:R-:W-:Y:S01]  /*34a0*/  F2FP.BF16.F32.PACK_AB R53, R83, R88 ;  /* 0x000000585335723e */ /* 0x000fe200000010ff */
[----:B------:R-:W-:Y:S06]  /*34b0*/  @!P0 BRA `(.L_x_21) ;  /* 0x0000000000048947 */ /* 0x000fec0003800000 */
[----:B------:R-:W-:Y:S01]  /*34c0*/  BPT.TRAP 0x1 ;  /* 0x000000040000795c */ /* 0x000fe20000300000 */
.L_x_21:
[----:B------:R-:W-:Y:S01]  /*34d0*/  ULEA UR6, UR31, UR28, 0x3 ;  /* 0x0000001c1f067291 */ /* 0x000fe2000f8e183f */
[----:B------:R-:W-:Y:S01]  /*34e0*/  SHF.L.U32 R6, R16, 0x1f, RZ ;  /* 0x0000001f10067819 */ /* 0x000fe200000006ff */
[----:B------:R-:W-:-:S07]  /*34f0*/  ULOP3.LUT UR30, UR33, 0x2000000, URZ, 0xfc, !UPT ;  /* 0x02000000211e7892 */ /* 0x000fce000f8efc3f */
[----:B------:R-:W1:Y:S02]  /*3500*/  SYNCS.PHASECHK.TRANS64.TRYWAIT P1, [UR6+0x28400], R6 ;  /* 0x02840006ff0075a7 */ /* 0x000e640008020146 */
[----:B-1----:R-:W-:Y:S05]  /*3510*/  @!P1 BRA `(.L_x_22) ;  /* 0x0000006400949947 */ /* 0x002fea0003800000 */
.L_x_114:
[----:B------:R-:W-:Y:S01]  /*3520*/  UIMAD UR10, UR31, 0x600, UR30 ;  /* 0x000006001f0a78a4 */ /* 0x000fe2000f8e021e */
[----:B------:R-:W-:Y:S01]  /*3530*/  WARPGROUP.ARRIVE ;  /* 0x00000000000079c5 */ /* 0x000fe20000000000 */
[----:B------:R-:W-:Y:S01]  /*3540*/  UMOV UR7, 0x80000020 ;  /* 0x8000002000077882 */ /* 0x000fe20000000000 */
[----:B------:R-:W-:-:S04]  /*3550*/  F2FP.BF16.F32.PACK_AB R55, R61, R86 ;  /* 0x000000563d37723e */ /* 0x000fc800000010ff */
[----:B------:R-:W-:Y:S02]  /*3560*/  UMOV UR6, UR10 ;  /* 0x0000000a00067c82 */ /* 0x000fe40008000000 */
[----:B------:R-:W-:Y:S01]  /*3570*/  HGMMA.64x96x16.F32.BF16 R88, R24, gdesc[UR4].tnspB, RZ, !UPT, gsb0 ;  /* 0x4160000418587df0 */ /* 0x000fe2000c0018ff */
[----:B------:R-:W-:Y:S01]  /*3580*/  UIADD3 UR6, UR10, 0x40, URZ ;  /* 0x000000400a067890 */ /* 0x000fe2000fffe03f */
[----:B------:R-:W-:Y:S01]  /*3590*/  UMOV UR7, 0x80000020 ;  /* 0x8000002000077882 */ /* 0x000fe20000000000 */
[----:B------:R-:W-:Y:S02]  /*35a0*/  WARPGROUP.DEPBAR.LE gsb0, 0x0 ;  /* 0x00008000000079c5 */ /* 0x000fe40000010000 */
[----:B------:R-:W-:-:S06]  /*35b0*/  WARPGROUP.ARRIVE ;  /* 0x00000000000079c5 */ /* 0x000fcc0000000000 */
[----:B------:R-:W-:Y:S01]  /*35c0*/  HGMMA.64x96x16.F32.BF16 R88, R28, gdesc[UR4].tnspB, R88, gsb0 ;  /* 0x416000041c587df0 */ /* 0x000fe20008001858 */
        /* <DEDUP_REMOVED lines=29> */
[----:B------:R-:W-:Y:S03]  /*37a0*/  HGMMA.64x96x16.F32.BF16 R88, R52, gdesc[UR4].tnspB, R88, gsb0 ;  /* 0x4160000434587df0 */ /* 0x000fe60008001858 */
[----:B------:R-:W-:Y:S02]  /*37b0*/  WARPGROUP.DEPBAR.LE gsb0, 0x0 ;  /* 0x00008000000079c5 */ /* 0x000fe40000010000 */
[----:B------:R-:W-:Y:S05]  /*37c0*/  @!P0 BRA `(.L_x_23) ;  /* 0x0000000000048947 */ /* 0x000fea0003800000 */
[----:B------:R-:W-:Y:S01]  /*37d0*/  BPT.TRAP 0x1 ;  /* 0x000000040000795c */ /* 0x000fe20000300000 */
.L_x_23:
[----:B------:R-:W-:Y:S02]  /*37e0*/  UISETP.GT.U32.AND UP0, UPT, UR39, 0x1, UPT ;  /* 0x000000012700788c */ /* 0x000fe4000bf04070 */
[----:B------:R-:W-:-:S04]  /*37f0*/  UIADD3 UR32, UR32, 0x28428, URZ ;  /* 0x0002842820207890 */ /* 0x000fc8000fffe03f */
[----:B------:R-:W-:Y:S01]  /*3800*/  PLOP3.LUT P1, PT, PT, PT, UP0, 0x80, 0x0 ;  /* 0x000000000000781c */ /* 0x000fe20003f2f008 */
[----:B------:R-:W-:-:S09]  /*3810*/  UPRMT UR32, URZ, 0x654, UR32 ;  /* 0x000006543f207896 */ /* 0x000fd20008000020 */
[----:B------:R-:W-:Y:S03]  /*3820*/  SYNCS.ARRIVE.TRANS64.RED.A1T0 RZ, [UR32], RZ ;  /* 0x000000ffffff79a7 */ /* 0x000fe60008100420 */
[----:B------:R-:W-:Y:S05]  /*3830*/  @P1 BRA `(.L_x_24) ;  /* 0x0000000000041947 */ /* 0x000fea0003800000 */
[----:B------:R-:W-:Y:S01]  /*3840*/  BPT.TRAP 0x1 ;  /* 0x000000040000795c */ /* 0x000fe20000300000 */
.L_x_24:
[----:B-1----:R-:W1:Y:S01]  /*3850*/  LDC R6, c[0x0][0x28c] ;  /* 0x0000a300ff067b82 */ /* 0x002e620000000800 */
[----:B------:R-:W-:-:S04]  /*3860*/  UIADD3 UR38, UR31, 0x1, URZ ;  /* 0x000000011f267890 */ /* 0x000fc8000fffe03f */
[----:B------:R-:W-:-:S04]  /*3870*/  UISETP.NE.AND UP0, UPT, UR38, 0x5, UPT ;  /* 0x000000052600788c */ /* 0x000fc8000bf05270 */
[----:B------:R-:W-:Y:S02]  /*3880*/  USEL UR6, URZ, 0x1, UP0 ;  /* 0x000000013f067887 */ /* 0x000fe40008000000 */
[----:B------:R-:W-:-:S04]  /*3890*/  USEL UR38, UR38, URZ, UP0 ;  /* 0x0000003f26267287 */ /* 0x000fc80008000000 */
[----:B------:R-:W-:Y:S02]  /*38a0*/  LOP3.LUT R16, R16, UR6, RZ, 0x3c, !PT ;  /* 0x0000000610107c12 */ /* 0x000fe4000f8e3cff */
[----:B-1----:R-:W-:-:S13]  /*38b0*/  ISETP.GE.AND P2, PT, R6, 0x81, PT ;  /* 0x000000810600780c */ /* 0x002fda0003f46270 */
[----:B------:R-:W-:Y:S05]  /*38c0*/  @!P2 BRA `(.L_x_25) ;  /* 0x0000002800c0a947 */ /* 0x000fea0003800000 */
[----:B------:R-:W-:Y:S01]  /*38d0*/  IADD3 R6, R6, 0x7f, RZ ;  /* 0x0000007f06067810 */ /* 0x000fe20007ffe0ff */
[----:B------:R-:W-:Y:S01]  /*38e0*/  ULDC UR32, c[0x0][0x604] ;  /* 0x0001810000207ab9 */ /* 0x000fe20000000800 */
[----:B------:R-:W-:Y:S02]  /*38f0*/  MOV R9, R5 ;  /* 0x0000000500097202 */ /* 0x000fe40000000f00 */
[----:B------:R-:W-:-:S04]  /*3900*/  SHF.R.S32.HI R7, RZ, 0x1f, R6 ;  /* 0x0000001fff077819 */ /* 0x000fc80000011406 */
[----:B------:R-:W-:Y:S02]  /*3910*/  LEA.HI R6, R7, R6, RZ, 0x7 ;  /* 0x0000000607067211 */ /* 0x000fe400078f38ff */
[----:B------:R-:W-:Y:S02]  /*3920*/  MOV R7, R4 ;  /* 0x0000000400077202 */ /* 0x000fe40000000f00 */
[----:B------:R-:W-:-:S07]  /*3930*/  SHF.R.S32.HI R6, RZ, 0x7, R6 ;  /* 0x00000007ff067819 */ /* 0x000fce0000011406 */
.L_x_36:
[----:B------:R-:W-:Y:S05]  /*3940*/  @!P0 BRA `(.L_x_26) ;  /* 0x0000000000048947 */ /* 0x000fea0003800000 */
[----:B------:R-:W-:Y:S01]  /*3950*/  BPT.TRAP 0x1 ;  /* 0x000000040000795c */ /* 0x000fe20000300000 */
.L_x_26:
[----:B------:R-:W1:Y:S01]  /*3960*/  S2UR UR6, SR_CgaCtaId ;  /* 0x00000000000679c3 */ /* 0x000e620000008800 */
[----:B------:R-:W-:Y:S01]  /*3970*/  UMOV UR28, 0x400 ;  /* 0x00000400001c7882 */ /* 0x000fe20000000000 */
[----:B------:R-:W-:Y:S01]  /*3980*/  SHF.L.U32 R4, R16, 0x1f, RZ ;  /* 0x0000001f10047819 */ /* 0x000fe200000006ff */
[----:B-1----:R-:W-:-:S04]  /*3990*/  ULEA UR28, UR6, UR28, 0x18 ;  /* 0x0000001c061c7291 */ /* 0x002fc8000f8ec03f */
[----:B------:R-:W-:-:S09]  /*39a0*/  ULEA UR6, UR38, UR28, 0x3 ;  /* 0x0000001c26067291 */ /* 0x000fd2000f8e183f */
[----:B------:R-:W1:Y:S02]  /*39b0*/  SYNCS.PHASECHK.TRANS64.TRYWAIT P2, [UR6+0x28400], R4 ;  /* 0x02840004ff0075a7 */ /* 0x000e640008040146 */
[----:B-1----:R-:W-:Y:S05]  /*39c0*/  @!P2 BRA `(.L_x_27) ;  /* 0x000000600080a947 */ /* 0x002fea0003800000 */
.L_x_115:
[----:B------:R-:W-:Y:S01]  /*39d0*/  UIMAD UR26, UR38, 0x600, UR29 ;  /* 0x00000600261a78a4 */ /* 0x000fe2000f8e021d */
[----:B------:R-:W-:Y:S01]  /*39e0*/  WARPGROUP.ARRIVE ;  /* 0x00000000000079c5 */ /* 0x000fe20000000000 */
[----:B------:R-:W-:Y:S01]  /*39f0*/  UMOV UR27, 0x80000020 ;  /* 0x80000020001b7882 */ /* 0x000fe20000000000 */
[----:B------:R-:W-:Y:S01]  /*3a00*/  UMOV UR7, 0x80000020 ;  /* 0x8000002000077882 */ /* 0x000fe20000000000 */
[----:B------:R-:W-:Y:S02]  /*3a10*/  UIADD3 UR6, UR26, 0x2, URZ ;  /* 0x000000021a067890 */ /* 0x000fe4000fffe03f */
[----:B------:R-:W-:Y:S01]  /*3a20*/  UIADD3 UR10, UR26, 0x200, URZ ;  /* 0x000002001a0a7890 */ /* 0x000fe2000fffe03f */
[----:B------:R-:W-:Y:S02]  /*3a30*/  UMOV UR11, 0x80000020 ;  /* 0x80000020000b7882 */ /* 0x000fe40000000000 */
[----:B------:R-:W-:Y:S01]  /*3a40*/  HGMMA.64x128x16.F32.BF16 R24, gdesc[UR24], RZ, !UPT, gsb0 ;  /* 0x01e00000181879f0 */ /* 0x000fe2000c0018ff */
[----:B------:R-:W-:Y:S01]  /*3a50*/  UIADD3 UR14, UR26, 0x202, URZ ;  /* 0x000002021a0e7890 */ /* 0x000fe2000fffe03f */
[----:B------:R-:W-:Y:S01]  /*3a60*/  UMOV UR15, 0x80000020 ;  /* 0x80000020000f7882 */ /* 0x000fe20000000000 */
[----:B------:R-:W-:Y:S01]  /*3a70*/  UIADD3 UR18, UR26, 0x400, URZ ;  /* 0x000004001a127890 */ /* 0x000fe2000fffe03f */
[----:B------:R-:W-:Y:S01]  /*3a80*/  UMOV UR19, 0x80000020 ;  /* 0x8000002000137882 */ /* 0x000fe20000000000 */
[----:B------:R-:W-:Y:S01]  /*3a90*/  UIADD3 UR22, UR26, 0x402, URZ ;  /* 0x000004021a167890 */ /* 0x000fe2000fffe03f */
[----:B------:R-:W-:Y:S01]  /*3aa0*/  UMOV UR23, 0x80000020 ;  /* 0x8000002000177882 */ /* 0x000fe20000000000 */
[----:B------:R-:W-:-:S02]  /*3ab0*/  WARPGROUP.DEPBAR.LE gsb0, 0x0 ;  /* 0x00008000000079c5 */ /* 0x000fc40000010000 */
[----:B------:R-:W-:-:S06]  /*3ac0*/  WARPGROUP.ARRIVE ;  /* 0x00000000000079c5 */ /* 0x000fcc0000000000 */
[----:B------:R-:W-:Y:S03]  /*3ad0*/  HGMMA.64x128x16.F32.BF16 R24, gdesc[UR4], R24, gsb0 ;  /* 0x01e00000041879f0 */ /* 0x000fe60008001818 */
[----:B------:R-:W-:Y:S02]  /*3ae0*/  WARPGROUP.DEPBAR.LE gsb0, 0x0 ;  /* 0x00008000000079c5 */ /* 0x000fe40000010000 */
[----:B------:R-:W-:-:S07]  /*3af0*/  WARPGROUP.ARRIVE ;  /* 0x00000000000079c5 */ /* 0x000fce0000000000 */
[----:B------:R-:W-:Y:S01]  /*3b00*/  HGMMA.64x128x16.F32.BF16 R24, gdesc[UR8], R24, gsb0 ;  /* 0x01e00000081879f0 */ /* 0x000fe20008001818 */
[----:B------:R-:W-:-:S04]  /*3b10*/  UIADD3 UR10, UR38, 0x1, URZ ;  /* 0x00000001260a7890 */ /* 0x000fc8000fffe03f */
[----:B------:R-:W-:-:S04]  /*3b20*/  UISETP.NE.AND UP0, UPT, UR10, 0x5, UPT ;  /* 0x000000050a00788c */ /* 0x000fc8000bf05270 */
[----:B------:R-:W-:Y:S02]  /*3b30*/  USEL UR6, URZ, 0x1, UP0 ;  /* 0x000000013f067887 */ /* 0x000fe40008000000 */
[----:B------:R-:W-:-:S04]  /*3b40*/  USEL UR10, UR10, URZ, UP0 ;  /* 0x0000003f0a0a7287 */ /* 0x000fc80008000000 */
[----:B------:R-:W-:Y:S01]  /*3b50*/  LOP3.LUT R16, R16, UR6, RZ, 0x3c, !PT ;  /* 0x0000000610107c12 */ /* 0x000fe2000f8e3cff */
[----:B------:R-:W-:Y:S02]  /*3b60*/  WARPGROUP.DEPBAR.LE gsb0, 0x0 ;  /* 0x00008000000079c5 */ /* 0x000fe40000010000 */
[----:B------:R-:W-:-:S06]  /*3b70*/  WARPGROUP.ARRIVE ;  /* 0x00000000000079c5 */ /* 0x000fcc0000000000 */
        /* <DEDUP_REMOVED lines=8> */
[----:B------:R-:W-:Y:S05]  /*3c00*/  @!P0 BRA `(.L_x_28) ;  /* 0x0000000000048947 */ /* 0x000fea0003800000 */
[----:B------:R-:W-:Y:S01]  /*3c10*/  BPT.TRAP 0x1 ;  /* 0x000000040000795c */ /* 0x000fe20000300000 */
.L_x_28:
[----:B-1----:R-:W-:Y:S01]  /*3c20*/  FMNMX R4, R24, R7, !PT ;  /* 0x0000000718047209 */ /* 0x002fe20007800000 */
[----:B------:R-:W-:Y:S01]  /*3c30*/  ULEA UR6, UR10, UR28, 0x3 ;  /* 0x0000001c0a067291 */ /* 0x000fe2000f8e183f */
[----:B------:R-:W-:Y:S02]  /*3c40*/  FMNMX R10, R26, R9, !PT ;  /* 0x000000091a0a7209 */ /* 0x000fe40007800000 */
        /* <DEDUP_REMOVED lines=41> */
[----:B------:R-:W-:Y:S01]  /*3ee0*/  FMNMX R10, R34, R5, !PT ;  /* 0x00000005220a7209 */ /* 0x000fe20007800000 */
[----:B------:R-:W-:Y:S02]  /*3ef0*/  FADD R12, -R12, R7 ;  /* 0x000000070c0c7221 */ /* 0x000fe40000000100 */
[--C-:B------:R-:W-:Y:S01]  /*3f00*/  FFMA R24, R24, UR32, -R136.reuse ;  /* 0x0000002018187c23 */ /* 0x100fe20008000888 */
[--C-:B------:R-:W-:Y:S01]  /*3f10*/  FFMA R11, R25, UR32, -R136.reuse ;  /* 0x00000020190b7c23 */ /* 0x100fe20008000888 */
[----:B------:R-:W-:Y:S01]  /*3f20*/  FMNMX R5, R35, R10, !PT ;  /* 0x0000000a23057209 */ /* 0x000fe20007800000 */
[--C-:B------:R-:W-:Y:S01]  /*3f30*/  FFMA R8, R28, UR32, -R136.reuse ;  /* 0x000000201c087c23 */ /* 0x100fe20008000888 */
        /* <DEDUP_REMOVED lines=14> */
[----:B------:R-:W-:Y:S01]  /*4020*/  @!P6 FMUL R24, R24, 0.5 ;  /* 0x3f0000001818e820 */ /* 0x000fe20000400000 */
[----:B------:R-:W-:Y:S01]  /*4030*/  FSETP.GEU.AND P2, PT, R28, -126, PT ;  /* 0xc2fc00001c00780b */ /* 0x000fe20003f4e000 */
[----:B------:R-:W-:Y:S01]  /*4040*/  @!P3 FMUL R11, R11, 0.5 ;  /* 0x3f0000000b0bb820 */ /* 0x000fe20000400000 */
[----:B------:R-:W-:Y:S01]  /*4050*/  FMNMX R5, R43, R10, !PT ;  /* 0x0000000a2b057209 */ /* 0x000fe20007800000 */
[--C-:B------:R-:W-:Y:S01]  /*4060*/  FFMA R10, R36, UR32, -R136.reuse ;  /* 0x00000020240a7c23 */ /* 0x100fe20008000888 */
[--C-:B------:R-:W-:Y:S01]  /*4070*/  FFMA R36, R48, UR32, -R136.reuse ;  /* 0x0000002030247c23 */ /* 0x100fe20008000888 */
[----:B------:R-:W1:Y:S01]  /*4080*/  MUFU.EX2 R24, R24 ;  /* 0x0000001800187308 */ /* 0x000e620000000800 */
[----:B------:R-:W-:Y:S01]  /*4090*/  FMNMX R14, R46, R5, !PT ;  /* 0x000000052e0e7209 */ /* 0x000fe20007800000 */
[----:B------:R-:W-:Y:S01]  /*40a0*/  @!P4 FMUL R8, R8, 0.5 ;  /* 0x3f0000000808c820 */ /* 0x000fe20000400000 */
[--C-:B------:R-:W-:Y:S01]  /*40b0*/  FFMA R45, R53, UR32, -R136.reuse ;  /* 0x00000020352d7c23 */ /* 0x100fe20008000888 */
[----:B------:R-:W-:Y:S01]  /*40c0*/  @!P5 FMUL R13, R13, 0.5 ;  /* 0x3f0000000d0dd820 */ /* 0x000fe20000400000 */
[----:B------:R-:W-:Y:S01]  /*40d0*/  FMNMX R5, R47, R14, !PT ;  /* 0x0000000e2f057209 */ /* 0x000fe20007800000 */
[--C-:B------:R-:W-:Y:S01]  /*40e0*/  FFMA R41, R49, UR32, -R136.reuse ;  /* 0x0000002031297c23 */ /* 0x100fe20008000888 */
[--C-:B------:R-:W-:Y:S01]  /*40f0*/  FFMA R49, R56, UR32, -R136.reuse ;  /* 0x0000002038317c23 */ /* 0x100fe20008000888 */
[----:B------:R-:W2:Y:S01]  /*4100*/  MUFU.EX2 R11, R11 ;  /* 0x0000000b000b7308 */ /* 0x000ea20000000800 */
[----:B------:R-:W-:Y:S01]  /*4110*/  FMNMX R14, R50, R5, !PT ;  /* 0x00000005320e7209 */ /* 0x000fe20007800000 */
[----:B------:R-:W-:Y:S01]  /*4120*/  @!P2 FMUL R28, R28, 0.5 ;  /* 0x3f0000001c1ca820 */ /* 0x000fe20000400000 */
[--C-:B------:R-:W-:Y:S01]  /*4130*/  FFMA R40, R57, UR32, -R136.reuse ;  /* 0x0000002039287c23 */ /* 0x100fe20008000888 */
[--C-:B------:R-:W-:Y:S01]  /*4140*/  FFMA R57, R64, UR32, -R136.reuse ;  /* 0x0000002040397c23 */ /* 0x100fe20008000888 */
[----:B------:R-:W-:Y:S01]  /*4150*/  FMNMX R5, R51, R14, !PT ;  /* 0x0000000e33057209 */ /* 0x000fe20007800000 */
[--C-:B------:R-:W-:Y:S01]  /*4160*/  FFMA R53, R60, UR32, -R136.reuse ;  /* 0x000000203c357c23 */ /* 0x100fe20008000888 */
[--C-:B------:R-:W-:Y:S01]  /*4170*/  FFMA R48, R69, UR32, -R136.reuse ;  /* 0x0000002045307c23 */ /* 0x100fe20008000888 */
[----:B------:R-:W3:Y:S01]  /*4180*/  MUFU.EX2 R8, R8 ;  /* 0x0000000800087308 */ /* 0x000ee20000000800 */
[----:B-1----:R-:W-:Y:S01]  /*4190*/  @!P6 FMUL R24, R24, R24 ;  /* 0x000000181818e220 */ /* 0x002fe20000400000 */
[----:B------:R-:W-:Y:S01]  /*41a0*/  FSETP.GEU.AND P6, PT, R15, -126, PT ;  /* 0xc2fc00000f00780b */ /* 0x000fe20003fce000 */
[--C-:B------:R-:W-:Y:S01]  /*41b0*/  FFMA R69, R76, UR32, -R136.reuse ;  /* 0x000000204c457c23 */ /* 0x100fe20008000888 */
[----:B------:R-:W-:Y:S01]  /*41c0*/  FMNMX R14, R54, R5, !PT ;  /* 0x00000005360e7209 */ /* 0x000fe20007800000 */
[----:B------:R-:W-:Y:S01]  /*41d0*/  FFMA R64, R85, UR32, -R136 ;  /* 0x0000002055407c23 */ /* 0x000fe20008000888 */
[----:B------:R-:W-:-:S02]  /*41e0*/  FMUL R12, R12, UR32 ;  /* 0x000000200c0c7c20 */ /* 0x000fc40008400000 */
[----:B------:R-:W1:Y:S01]  /*41f0*/  MUFU.EX2 R13, R13 ;  /* 0x0000000d000d7308 */ /* 0x000e620000000800 */
[----:B--2---:R-:W-:Y:S01]  /*4200*/  @!P3 FMUL R11, R11, R11 ;  /* 0x0000000b0b0bb220 */ /* 0x004fe20000400000 */
[----:B------:R-:W-:Y:S02]  /*4210*/  FSETP.GEU.AND P3, PT, R10, -126, PT ;  /* 0xc2fc00000a00780b */ /* 0x000fe40003f6e000 */
[----:B------:R-:W-:Y:S01]  /*4220*/  FMNMX R5, R55, R14, !PT ;  /* 0x0000000e37057209 */ /* 0x000fe20007800000 */
[----:B------:R-:W-:Y:S02]  /*4230*/  FFMA R14, R44, UR32, -R136 ;  /* 0x000000202c0e7c23 */ /* 0x000fe40008000888 */
[----:B------:R-:W-:Y:S01]  /*4240*/  @!P6 FMUL R15, R15, 0.5 ;  /* 0x3f0000000f0fe820 */ /* 0x000fe20000400000 */
[----:B------:R-:W2:Y:S01]  /*4250*/  MUFU.EX2 R28, R28 ;  /* 0x0000001c001c7308 */ /* 0x000ea20000000800 */
[----:B---3--:R-:W-:Y:S01]  /*4260*/  @!P4 FMUL R8, R8, R8 ;  /* 0x000000080808c220 */ /* 0x008fe20000400000 */
[----:B------:R-:W-:-:S02]  /*4270*/  FSETP.GEU.AND P4, PT, R21, -126, PT ;  /* 0xc2fc00001500780b */ /* 0x000fc40003f8e000 */
[----:B------:R-:W-:-:S03]  /*4280*/  FMNMX R20, R58, R5, !PT ;  /* 0x000000053a147209 */ /* 0x000fc60007800000 */
[----:B------:R-:W-:Y:S01]  /*4290*/  @!P3 FMUL R10, R10, 0.5 ;  /* 0x3f0000000a0ab820 */ /* 0x000fe20000400000 */
[----:B------:R-:W3:Y:S01]  /*42a0*/  MUFU.EX2 R15, R15 ;  /* 0x0000000f000f7308 */ /* 0x000ee20000000800 */
[----:B-1----:R-:W-:Y:S01]  /*42b0*/  @!P5 FMUL R13, R13, R13 ;  /* 0x0000000d0d0dd220 */ /* 0x002fe20000400000 */
[----:B------:R-:W-:Y:S02]  /*42c0*/  FSETP.GEU.AND P5, PT, R32, -126, PT ;  /* 0xc2fc00002000780b */ /* 0x000fe40003fae000 */
[----:B------:R-:W-:-:S03]  /*42d0*/  FMNMX R5, R59, R20, !PT ;  /* 0x000000143b057209 */ /* 0x000fc60007800000 */
[----:B------:R-:W-:Y:S01]  /*42e0*/  @!P4 FMUL R21, R21, 0.5 ;  /* 0x3f0000001515c820 */ /* 0x000fe20000400000 */
[----:B------:R-:W1:Y:S01]  /*42f0*/  MUFU.EX2 R10, R10 ;  /* 0x0000000a000a7308 */ /* 0x000e620000000800 */
[----:B--2---:R-:W-:Y:S01]  /*4300*/  @!P2 FMUL R28, R28, R28 ;  /* 0x0000001c1c1ca220 */ /* 0x004fe20000400000 */
[----:B------:R-:W-:Y:S02]  /*4310*/  FSETP.GEU.AND P2, PT, R23, -126, PT ;  /* 0xc2fc00001700780b */ /* 0x000fe40003f4e000 */
[----:B------:R-:W-:-:S03]  /*4320*/  FMNMX R20, R62, R5, !PT ;  /* 0x000000053e147209 */ /* 0x000fc60007800000 */
[----:B------:R-:W-:Y:S01]  /*4330*/  @!P5 FMUL R32, R32, 0.5 ;  /* 0x3f0000002020d820 */ /* 0x000fe20000400000 */
[----:B------:R-:W2:Y:S01]  /*4340*/  MUFU.EX2 R21, R21 ;  /* 0x0000001500157308 */ /* 0x000ea20000000800 */
[----:B---3--:R-:W-:Y:S01]  /*4350*/  @!P6 FMUL R15, R15, R15 ;  /* 0x0000000f0f0fe220 */ /* 0x008fe20000400000 */
[----:B------:R-:W-:Y:S02]  /*4360*/  FSETP.GEU.AND P6, PT, R14, -126, PT ;  /* 0xc2fc00000e00780b */ /* 0x000fe40003fce000 */
        /* <DEDUP_REMOVED lines=10> */
[----:B------:R-:W-:Y:S01]  /*4410*/  FMNMX R5, R67, R20, !PT ;  /* 0x0000001443057209 */ /* 0x000fe20007800000 */
[--C-:B------:R-:W-:Y:S01]  /*4420*/  FFMA R20, R52, UR32, -R136.reuse ;  /* 0x0000002034147c23 */ /* 0x100fe20008000888 */
[--C-:B------:R-:W-:Y:S01]  /*4430*/  FFMA R52, R73, UR32, -R136.reuse ;  /* 0x0000002049347c23 */ /* 0x100fe20008000888 */
[----:B------:R-:W-:Y:S01]  /*4440*/  @!P3 FMUL R37, R37, 0.5 ;  /* 0x3f0000002525b820 */ /* 0x000fe20000400000 */
[----:B------:R-:W2:Y:S01]  /*4450*/  MUFU.EX2 R14, R14 ;  /* 0x0000000e000e7308 */ /* 0x000ea20000000800 */
[----:B---3--:R-:W-:Y:S01]  /*4460*/  @!P5 FMUL R32, R32, R32 ;  /* 0x000000202020d220 */ /* 0x008fe20000400000 */
[----:B------:R-:W-:Y:S01]  /*4470*/  FSETP.GEU.AND P5, PT, R41, -126, PT ;  /* 0xc2fc00002900780b */ /* 0x000fe20003fae000 */
[----:B------:R-:W-:Y:S01]  /*4480*/  FFMA R73, R80, UR32, -R136 ;  /* 0x0000002050497c23 */ /* 0x000fe20008000888 */
[----:B------:R-:W-:-:S03]  /*4490*/  FMNMX R22, R70, R5, !PT ;  /* 0x0000000546167209 */ /* 0x000fc60007800000 */
[----:B------:R-:W-:Y:S01]  /*44a0*/  @!P4 FMUL R36, R36, 0.5 ;  /* 0x3f0000002424c820 */ /* 0x000fe20000400000 */
[----:B------:R-:W3:Y:S01]  /*44b0*/  MUFU.EX2 R37, R37 ;  /* 0x0000002500257308 */ /* 0x000ee20000000800 */
[----:B------:R-:W-:Y:S01]  /*44c0*/  FMNMX R5, R71, R22, !PT ;  /* 0x0000001647057209 */ /* 0x000fe20007800000 */
[----:B-1----:R-:W-:Y:S01]  /*44d0*/  @!P2 FMUL R23, R23, R23 ;  /* 0x000000171717a220 */ /* 0x002fe20000400000 */
[----:B------:R-:W-:Y:S02]  /*44e0*/  FSETP.GEU.AND P2, PT, R20, -126, PT ;  /* 0xc2fc00001400780b */ /* 0x000fe40003f4e000 */
[----:B------:R-:W-:Y:S02]  /*44f0*/  FMNMX R22, R74, R5, !PT ;  /* 0x000000054a167209 */ /* 0x000fe40007800000 */
        /* <DEDUP_REMOVED lines=11> */
[----:B------:R-:W-:Y:S01]  /*45b0*/  FMNMX R5, R79, R22, !PT ;  /* 0x000000164f057209 */ /* 0x000fe20007800000 */
[----:B------:R-:W3:Y:S01]  /*45c0*/  MUFU.EX2 R20, R20 ;  /* 0x0000001400147308 */ /* 0x000ee20000000800 */
[----:B-1----:R-:W-:Y:S01]  /*45d0*/  @!P4 FMUL R36, R36, R36 ;  /* 0x000000242424c220 */ /* 0x002fe20000400000 */
[----:B------:R-:W-:Y:S02]  /*45e0*/  FSETP.GEU.AND P4, PT, R40, -126, PT ;  /* 0xc2fc00002800780b */ /* 0x000fe40003f8e000 */
[----:B------:R-:W-:Y:S02]  /*45f0*/  FMNMX R22, R82, R5, !PT ;  /* 0x0000000552167209 */ /* 0x000fe40007800000 */
[----:B------:R-:W-:Y:S02]  /*4600*/  @!P3 FMUL R49, R49, 0.5 ;  /* 0x3f0000003131b820 */ /* 0x000fe40000400000 */
[----:B------:R-:W1:Y:S01]  /*4610*/  MUFU.EX2 R45, R45 ;  /* 0x0000002d002d7308 */ /* 0x000e620000000800 */
[----:B------:R-:W-:Y:S01]  /*4620*/  FMNMX R5, R83, R22, !PT ;  /* 0x0000001653057209 */ /* 0x000fe20007800000 */
[----:B--2---:R-:W-:Y:S01]  /*4630*/  @!P5 FMUL R41, R41, R41 ;  /* 0x000000292929d220 */ /* 0x004fe20000400000 */
[----:B------:R-:W-:Y:S01]  /*4640*/  FSETP.GEU.AND P5, PT, R53, -126, PT ;  /* 0xc2fc00003500780b */ /* 0x000fe20003fae000 */
[--C-:B------:R-:W-:Y:S01]  /*4650*/  FFMA R22, R61, UR32, -R136.reuse ;  /* 0x000000203d167c23 */ /* 0x100fe20008000888 */
[----:B------:R-:W-:Y:S01]  /*4660*/  FMNMX R44, R86, R5, !PT ;  /* 0x00000005562c7209 */ /* 0x000fe20007800000 */
[--C-:B------:R-:W-:Y:S01]  /*4670*/  FFMA R61, R68, UR32, -R136.reuse ;  /* 0x00000020443d7c23 */ /* 0x100fe20008000888 */
[----:B------:R-:W-:Y:S01]  /*4680*/  @!P4 FMUL R40, R40, 0.5 ;  /* 0x3f0000002828c820 */ /* 0x000fe20000400000 */
[----:B------:R-:W2:Y:S01]  /*4690*/  MUFU.EX2 R49, R49 ;  /* 0x0000003100317308 */ /* 0x000ea20000000800 */
[----:B------:R-:W-:Y:S01]  /*46a0*/  FMNMX R5, R87, R44, !PT ;  /* 0x0000002c57057209 */ /* 0x000fe20007800000 */
[--C-:B------:R-:W-:Y:S01]  /*46b0*/  FFMA R44, R65, UR32, -R136.reuse ;  /* 0x00000020412c7c23 */ /* 0x100fe20008000888 */
[----:B---3--:R-:W-:Y:S01]  /*46c0*/  @!P2 FMUL R20, R20, R20 ;  /* 0x000000141414a220 */ /* 0x008fe20000400000 */
[----:B------:R-:W-:Y:S01]  /*46d0*/  FSETP.GEU.AND P2, PT, R22, -126, PT ;  /* 0xc2fc00001600780b */ /* 0x000fe20003f4e000 */
[----:B------:R-:W-:Y:S01]  /*46e0*/  FFMA R65, R72, UR32, -R136 ;  /* 0x0000002048417c23 */ /* 0x000fe20008000888 */
[----:B------:R-:W3:Y:S02]  /*46f0*/  SHFL.BFLY PT, R56, R5, 0x1, 0x1f ;  /* 0x0c201f0005387f89 */ /* 0x000ee400000e0000 */
[----:B------:R-:W-:Y:S01]  /*4700*/  @!P5 FMUL R53, R53, 0.5 ;  /* 0x3f0000003535d820 */ /* 0x000fe20000400000 */
[----:B-1----:R-:W-:Y:S01]  /*4710*/  @!P6 FMUL R45, R45, R45 ;  /* 0x0000002d2d2de220 */ /* 0x002fe20000400000 */
[----:B------:R-:W-:Y:S01]  /*4720*/  FSETP.GEU.AND P6, PT, R57, -126, PT ;  /* 0xc2fc00003900780b */ /* 0x000fe20003fce000 */
[----:B------:R-:W1:Y:S01]  /*4730*/  MUFU.EX2 R40, R40 ;  /* 0x0000002800287308 */ /* 0x000e620000000800 */
[----:B--2---:R-:W-:Y:S01]  /*4740*/  @!P3 FMUL R49, R49, R49 ;  /* 0x000000313131b220 */ /* 0x004fe20000400000 */
[----:B------:R-:W-:-:S06]  /*4750*/  FSETP.GEU.AND P3, PT, R44, -126, PT ;  /* 0xc2fc00002c00780b */ /* 0x000fcc0003f6e000 */
[----:B------:R-:W2:Y:S01]  /*4760*/  MUFU.EX2 R53, R53 ;  /* 0x0000003500357308 */ /* 0x000ea20000000800 */
[----:B------:R-:W-:Y:S01]  /*4770*/  @!P2 FMUL R22, R22, 0.5 ;  /* 0x3f0000001616a820 */ /* 0x000fe20000400000 */
[----:B------:R-:W-:Y:S01]  /*4780*/  FADD R7, R24, R49 ;  /* 0x0000003118077221 */ /* 0x000fe20000000000 */
[----:B------:R-:W-:Y:S01]  /*4790*/  F2FP.BF16.F32.PACK_AB R24, R11, R24 ;  /* 0x000000180b18723e */ /* 0x000fe200000010ff */
[----:B------:R-:W-:-:S04]  /*47a0*/  @!P6 FMUL R57, R57, 0.5 ;  /* 0x3f0000003939e820 */ /* 0x000fc80000400000 */
[----:B------:R-:W4:Y:S01]  /*47b0*/  MUFU.EX2 R22, R22 ;  /* 0x0000001600167308 */ /* 0x000f220000000800 */
[----:B-1----:R-:W-:Y:S01]  /*47c0*/  @!P4 FMUL R40, R40, R40 ;  /* 0x000000282828c220 */ /* 0x002fe20000400000 */
[----:B------:R-:W-:Y:S01]  /*47d0*/  FSETP.GEU.AND P4, PT, R61, -126, PT ;  /* 0xc2fc00003d00780b */ /* 0x000fe20003f8e000 */
[----:B------:R-:W-:Y:S01]  /*47e0*/  @!P3 FMUL R44, R44, 0.5 ;  /* 0x3f0000002c2cb820 */ /* 0x000fe20000400000 */
[----:B---3--:R-:W-:Y:S01]  /*47f0*/  FMNMX R5, R5, R56, !PT ;  /* 0x0000003805057209 */ /* 0x008fe20007800000 */
[--C-:B------:R-:W-:Y:S01]  /*4800*/  FFMA R56, R77, UR32, -R136.reuse ;  /* 0x000000204d387c23 */ /* 0x100fe20008000888 */
[----:B------:R-:W-:Y:S02]  /*4810*/  FFMA R77, R84, UR32, -R136 ;  /* 0x00000020544d7c23 */ /* 0x000fe40008000888 */
[----:B------:R-:W1:Y:S01]  /*4820*/  MUFU.EX2 R57, R57 ;  /* 0x0000003900397308 */ /* 0x000e620000000800 */
[----:B--2---:R-:W-:Y:S01]  /*4830*/  @!P5 FMUL R53, R53, R53 ;  /* 0x000000353535d220 */ /* 0x004fe20000400000 */
[----:B------:R-:W-:Y:S01]  /*4840*/  FSETP.GEU.AND P5, PT, R48, -126, PT ;  /* 0xc2fc00003000780b */ /* 0x000fe20003fae000 */
[----:B------:R-:W2:Y:S04]  /*4850*/  SHFL.BFLY PT, R60, R5, 0x2, 0x1f ;  /* 0x0c401f00053c7f89 */ /* 0x000ea800000e0000 */
[----:B------:R-:W-:Y:S01]  /*4860*/  @!P4 FMUL R61, R61, 0.5 ;  /* 0x3f0000003d3dc820 */ /* 0x000fe20000400000 */
[----:B------:R-:W3:Y:S01]  /*4870*/  MUFU.EX2 R44, R44 ;  /* 0x0000002c002c7308 */ /* 0x000ee20000000800 */
[----:B----4-:R-:W-:Y:S01]  /*4880*/  @!P2 FMUL R22, R22, R22 ;  /* 0x000000161616a220 */ /* 0x010fe20000400000 */
[----:B------:R-:W-:-:S05]  /*4890*/  FSETP.GEU.AND P2, PT, R65, -126, PT ;  /* 0xc2fc00004100780b */ /* 0x000fca0003f4e000 */
[----:B------:R-:W-:Y:S01]  /*48a0*/  @!P5 FMUL R48, R48, 0.5 ;  /* 0x3f0000003030d820 */ /* 0x000fe20000400000 */
[----:B------:R-:W4:Y:S01]  /*48b0*/  MUFU.EX2 R61, R61 ;  /* 0x0000003d003d7308 */ /* 0x000f220000000800 */
[----:B-1----:R-:W-:Y:S01]  /*48c0*/  @!P6 FMUL R57, R57, R57 ;  /* 0x000000393939e220 */ /* 0x002fe20000400000 */
[----:B------:R-:W-:-:S05]  /*48d0*/  FSETP.GEU.AND P6, PT, R52, -126, PT ;  /* 0xc2fc00003400780b */ /* 0x000fca0003fce000 */
[----:B------:R-:W-:Y:S01]  /*48e0*/  @!P2 FMUL R65, R65, 0.5 ;  /* 0x3f0000004141a820 */ /* 0x000fe20000400000 */
[----:B------:R-:W1:Y:S01]  /*48f0*/  MUFU.EX2 R48, R48 ;  /* 0x0000003000307308 */ /* 0x000e620000000800 */
[----:B---3--:R-:W-:Y:S01]  /*4900*/  @!P3 FMUL R44, R44, R44 ;  /* 0x0000002c2c2cb220 */ /* 0x008fe20000400000 */
[----:B------:R-:W-:Y:S02]  /*4910*/  FSETP.GEU.AND P3, PT, R69, -126, PT ;  /* 0xc2fc00004500780b */ /* 0x000fe40003f6e000 */
[----:B--2---:R-:W-:Y:S01]  /*4920*/  FMNMX R5, R5, R60, !PT ;  /* 0x0000003c05057209 */ /* 0x004fe20007800000 */
[----:B------:R-:W-:Y:S02]  /*4930*/  FFMA R60, R81, UR32, -R136 ;  /* 0x00000020513c7c23 */ /* 0x000fe40008000888 */
[----:B------:R-:W-:Y:S01]  /*4940*/  @!P6 FMUL R52, R52, 0.5 ;  /* 0x3f0000003434e820 */ /* 0x000fe20000400000 */
[----:B------:R-:W2:Y:S01]  /*4950*/  MUFU.EX2 R65, R65 ;  /* 0x0000004100417308 */ /* 0x000ea20000000800 */
[----:B----4-:R-:W-:Y:S01]  /*4960*/  @!P4 FMUL R61, R61, R61 ;  /* 0x0000003d3d3dc220 */ /* 0x010fe20000400000 */
        /* <DEDUP_REMOVED lines=8> */
[----:B------:R-:W-:-:S04]  /*49f0*/  FSETP.NEU.AND P2, PT, R5, -INF , PT ;  /* 0xff8000000500780b */ /* 0x000fc80003f4d000 */
[----:B------:R-:W-:Y:S01]  /*4a00*/  FSEL R68, R5, RZ, P2 ;  /* 0x000000ff05447208 */ /* 0x000fe20001000000 */
[----:B------:R-:W-:Y:S01]  /*4a10*/  @!P5 FMUL R73, R73, 0.5 ;  /* 0x3f0000004949d820 */ /* 0x000fe20000400000 */
[----:B------:R-:W2:Y:S01]  /*4a20*/  MUFU.EX2 R56, R56 ;  /* 0x0000003800387308 */ /* 0x000ea20000000800 */
[----:B---3--:R-:W-:Y:S01]  /*4a30*/  @!P6 FMUL R52, R52, R52 ;  /* 0x000000343434e220 */ /* 0x008fe20000400000 */
[----:B------:R-:W-:Y:S01]  /*4a40*/  FSETP.GEU.AND P6, PT, R60, -126, PT ;  /* 0xc2fc00003c00780b */ /* 0x000fe20003fce000 */
[C---:B------:R-:W-:Y:S01]  /*4a50*/  FMUL R72, R68.reuse, UR32 ;  /* 0x0000002044487c20 */ /* 0x040fe20008400000 */
[----:B------:R-:W-:Y:S01]  /*4a60*/  FSETP.GEU.AND P2, PT, R77, -126, PT ;  /* 0xc2fc00004d00780b */ /* 0x000fe20003f4e000 */
[----:B------:R-:W-:Y:S01]  /*4a70*/  FADD R85, -R68, R9 ;  /* 0x0000000944557221 */ /* 0x000fe20000000100 */
[----:B------:R-:W-:Y:S01]  /*4a80*/  FADD R9, R28, R57 ;  /* 0x000000391c097221 */ /* 0x000fe20000000000 */
[--C-:B------:R-:W-:Y:S01]  /*4a90*/  FFMA R25, R26, UR32, -R72.reuse ;  /* 0x000000201a197c23 */ /* 0x100fe20008000848 */
[----:B------:R-:W3:Y:S01]  /*4aa0*/  MUFU.EX2 R73, R73 ;  /* 0x0000004900497308 */ /* 0x000ee20000000800 */
[----:B-1----:R-:W-:Y:S01]  /*4ab0*/  @!P3 FMUL R69, R69, R69 ;  /* 0x000000454545b220 */ /* 0x002fe20000400000 */
[----:B------:R-:W-:Y:S01]  /*4ac0*/  FSETP.GEU.AND P3, PT, R64, -126, PT ;  /* 0xc2fc00004000780b */ /* 0x000fe20003f6e000 */
[--C-:B------:R-:W-:Y:S01]  /*4ad0*/  FFMA R26, R27, UR32, -R72.reuse ;  /* 0x000000201b1a7c23 */ /* 0x100fe20008000848 */
[--C-:B------:R-:W-:Y:S01]  /*4ae0*/  FFMA R27, R30, UR32, -R72.reuse ;  /* 0x000000201e1b7c23 */ /* 0x100fe20008000848 */
[--C-:B------:R-:W-:Y:S01]  /*4af0*/  FFMA R29, R34, UR32, -R72.reuse ;  /* 0x00000020221d7c23 */ /* 0x100fe20008000848 */
[--C-:B------:R-:W-:Y:S01]  /*4b00*/  FFMA R31, R31, UR32, -R72.reuse ;  /* 0x000000201f1f7c23 */ /* 0x100fe20008000848 */
[----:B------:R-:W-:Y:S01]  /*4b10*/  @!P6 FMUL R60, R60, 0.5 ;  /* 0x3f0000003c3ce820 */ /* 0x000fe20000400000 */
[--C-:B------:R-:W-:Y:S01]  /*4b20*/  FFMA R35, R35, UR32, -R72.reuse ;  /* 0x0000002023237c23 */ /* 0x100fe20008000848 */
[----:B--2---:R-:W-:Y:S01]  /*4b30*/  @!P4 FMUL R56, R56, R56 ;  /* 0x000000383838c220 */ /* 0x004fe20000400000 */
[----:B------:R-:W-:Y:S01]  /*4b40*/  FSETP.GEU.AND P4, PT, R25, -126, PT ;  /* 0xc2fc00001900780b */ /* 0x000fe20003f8e000 */
[----:B------:R-:W-:Y:S01]  /*4b50*/  @!P2 FMUL R77, R77, 0.5 ;  /* 0x3f0000004d4da820 */ /* 0x000fe20000400000 */
[--C-:B------:R-:W-:Y:S01]  /*4b60*/  FFMA R39, R39, UR32, -R72.reuse ;  /* 0x0000002027277c23 */ /* 0x100fe20008000848 */
[----:B------:R-:W1:Y:S01]  /*4b70*/  MUFU.EX2 R60, R60 ;  /* 0x0000003c003c7308 */ /* 0x000e620000000800 */
[--C-:B------:R-:W-:Y:S01]  /*4b80*/  FFMA R43, R43, UR32, -R72.reuse ;  /* 0x000000202b2b7c23 */ /* 0x100fe20008000848 */
[----:B------:R-:W-:Y:S01]  /*4b90*/  @!P3 FMUL R64, R64, 0.5 ;  /* 0x3f0000004040b820 */ /* 0x000fe20000400000 */
[--C-:B------:R-:W-:Y:S01]  /*4ba0*/  FFMA R33, R42, UR32, -R72.reuse ;  /* 0x000000202a217c23 */ /* 0x100fe20008000848 */
[----:B---3--:R-:W-:Y:S01]  /*4bb0*/  @!P5 FMUL R73, R73, R73 ;  /* 0x000000494949d220 */ /* 0x008fe20000400000 */
[----:B------:R-:W-:Y:S01]  /*4bc0*/  FSETP.GEU.AND P5, PT, R26, -126, PT ;  /* 0xc2fc00001a00780b */ /* 0x000fe20003fae000 */
[--C-:B------:R-:W-:Y:S01]  /*4bd0*/  FFMA R47, R47, UR32, -R72.reuse ;  /* 0x000000202f2f7c23 */ /* 0x100fe20008000848 */
[--C-:B------:R-:W-:Y:S01]  /*4be0*/  FFMA R51, R51, UR32, -R72.reuse ;  /* 0x0000002033337c23 */ /* 0x100fe20008000848 */
[----:B------:R-:W2:Y:S01]  /*4bf0*/  MUFU.EX2 R64, R64 ;  /* 0x0000004000407308 */ /* 0x000ea20000000800 */
[--C-:B------:R-:W-:Y:S01]  /*4c00*/  FFMA R55, R55, UR32, -R72.reuse ;  /* 0x0000002037377c23 */ /* 0x100fe20008000848 */
[----:B------:R-:W-:Y:S01]  /*4c10*/  @!P4 FMUL R25, R25, 0.5 ;  /* 0x3f0000001919c820 */ /* 0x000fe20000400000 */
[--C-:B------:R-:W-:Y:S01]  /*4c20*/  FFMA R63, R63, UR32, -R72.reuse ;  /* 0x000000203f3f7c23 */ /* 0x100fe20008000848 */
        /* <DEDUP_REMOVED lines=11> */
[--C-:B------:R-:W-:Y:S01]  /*4ce0*/  FFMA R79, R79, UR32, -R72.reuse ;  /* 0x000000204f4f7c23 */ /* 0x100fe20008000848 */
[----:B------:R-:W1:Y:S01]  /*4cf0*/  MUFU.EX2 R25, R25 ;  /* 0x0000001900197308 */ /* 0x000e620000000800 */
[----:B--2---:R-:W-:Y:S01]  /*4d00*/  @!P3 FMUL R64, R64, R64 ;  /* 0x000000404040b220 */ /* 0x004fe20000400000 */
[----:B------:R-:W-:Y:S01]  /*4d10*/  FSETP.GEU.AND P3, PT, R29, -126, PT ;  /* 0xc2fc00001d00780b */ /* 0x000fe20003f6e000 */
[--C-:B------:R-:W-:Y:S01]  /*4d20*/  FFMA R86, R86, UR32, -R72.reuse ;  /* 0x0000002056567c23 */ /* 0x100fe20008000848 */
[----:B------:R-:W-:Y:S01]  /*4d30*/  FFMA R87, R87, UR32, -R72 ;  /* 0x0000002057577c23 */ /* 0x000fe20008000848 */
[----:B------:R-:W-:Y:S01]  /*4d40*/  FADD R68, R23, R52 ;  /* 0x0000003417447221 */ /* 0x000fe20000000000 */
[----:B------:R-:W-:Y:S01]  /*4d50*/  FMUL R85, R85, UR32 ;  /* 0x0000002055557c20 */ /* 0x000fe20008400000 */
[----:B------:R-:W-:Y:S01]  /*4d60*/  @!P6 FMUL R27, R27, 0.5 ;  /* 0x3f0000001b1be820 */ /* 0x000fe20000400000 */
[----:B------:R2:W4:Y:S01]  /*4d70*/  MUFU.EX2 R30, R26 ;  /* 0x0000001a001e7308 */ /* 0x0005220000000800 */
[----:B---3--:R-:W-:Y:S01]  /*4d80*/  @!P2 FMUL R77, R77, R77 ;  /* 0x0000004d4d4da220 */ /* 0x008fe20000400000 */
[----:B------:R-:W-:-:S02]  /*4d90*/  FSETP.GEU.AND P2, PT, R31, -126, PT ;  /* 0xc2fc00001f00780b */ /* 0x000fc40003f4e000 */
[----:B------:R-:W-:-:S03]  /*4da0*/  F2FP.BF16.F32.PACK_AB R28, R15, R28 ;  /* 0x0000001c0f1c723e */ /* 0x000fc600000010ff */
[----:B------:R-:W-:Y:S01]  /*4db0*/  @!P3 FMUL R29, R29, 0.5 ;  /* 0x3f0000001d1db820 */ /* 0x000fe20000400000 */
[----:B------:R-:W3:Y:S01]  /*4dc0*/  MUFU.EX2 R27, R27 ;  /* 0x0000001b001b7308 */ /* 0x000ee20000000800 */
[----:B--2---:R-:W-:Y:S01]  /*4dd0*/  FFMA R26, R38, UR32, -R72 ;  /* 0x00000020261a7c23 */ /* 0x004fe20008000848 */
[----:B-1----:R-:W-:Y:S01]  /*4de0*/  @!P4 FMUL R25, R25, R25 ;  /* 0x000000191919c220 */ /* 0x002fe20000400000 */
[----:B------:R-:W-:-:S04]  /*4df0*/  FSETP.GEU.AND P4, PT, R35, -126, PT ;  /* 0xc2fc00002300780b */ /* 0x000fc80003f8e000 */
[----:B------:R-:W-:Y:S01]  /*4e00*/  @!P2 FMUL R31, R31, 0.5 ;  /* 0x3f0000001f1fa820 */ /* 0x000fe20000400000 */
[----:B------:R-:W1:Y:S01]  /*4e10*/  MUFU.EX2 R29, R29 ;  /* 0x0000001d001d7308 */ /* 0x000e620000000800 */
[----:B----4-:R-:W-:Y:S01]  /*4e20*/  @!P5 FMUL R30, R30, R30 ;  /* 0x0000001e1e1ed220 */ /* 0x010fe20000400000 */
[----:B------:R-:W-:-:S06]  /*4e30*/  FSETP.GEU.AND P5, PT, R26, -126, PT ;  /* 0xc2fc00001a00780b */ /* 0x000fcc0003fae000 */
[----:B------:R-:W-:Y:S01]  /*4e40*/  @!P4 FMUL R35, R35, 0.5 ;  /* 0x3f0000002323c820 */ /* 0x000fe20000400000 */
[----:B---3--:R-:W-:Y:S01]  /*4e50*/  @!P6 FMUL R27, R27, R27 ;  /* 0x0000001b1b1be220 */ /* 0x008fe20000400000 */
[----:B------:R-:W-:Y:S01]  /*4e60*/  FSETP.GEU.AND P6, PT, R39, -126, PT ;  /* 0xc2fc00002700780b */ /* 0x000fe20003fce000 */
[----:B------:R-:W2:Y:S04]  /*4e70*/  MUFU.EX2 R34, R31 ;  /* 0x0000001f00227308 */ /* 0x000ea80000000800 */
[----:B------:R-:W-:Y:S01]  /*4e80*/  @!P5 FMUL R26, R26, 0.5 ;  /* 0x3f0000001a1ad820 */ /* 0x000fe20000400000 */
[----:B-1----:R-:W-:Y:S01]  /*4e90*/  @!P3 FMUL R29, R29, R29 ;  /* 0x0000001d1d1db220 */ /* 0x002fe20000400000 */
[----:B------:R-:W-:Y:S02]  /*4ea0*/  FSETP.GEU.AND P3, PT, R43, -126, PT ;  /* 0xc2fc00002b00780b */ /* 0x000fe40003f6e000 */
[----:B------:R1:W3:Y:S04]  /*4eb0*/  MUFU.EX2 R38, R35 ;  /* 0x0000002300267308 */ /* 0x0002e80000000800 */
[----:B------:R-:W-:-:S04]  /*4ec0*/  @!P6 FMUL R39, R39, 0.5 ;  /* 0x3f0000002727e820 */ /* 0x000fc80000400000 */
[----:B------:R4:W5:Y:S01]  /*4ed0*/  MUFU.EX2 R42, R39 ;  /* 0x00000027002a7308 */ /* 0x0009620000000800 */
[----:B-1----:R-:W-:Y:S01]  /*4ee0*/  FFMA R35, R46, UR32, -R72 ;  /* 0x000000202e237c23 */ /* 0x002fe20008000848 */
[----:B--2---:R-:W-:Y:S01]  /*4ef0*/  @!P2 FMUL R34, R34, R34 ;  /* 0x000000222222a220 */ /* 0x004fe20000400000 */
[----:B------:R-:W-:Y:S01]  /*4f00*/  FSETP.GEU.AND P2, PT, R33, -126, PT ;  /* 0xc2fc00002100780b */ /* 0x000fe20003f4e000 */
[----:B------:R-:W-:-:S04]  /*4f10*/  @!P3 FMUL R43, R43, 0.5 ;  /* 0x3f0000002b2bb820 */ /* 0x000fc80000400000 */
[----:B------:R1:W2:Y:S01]  /*4f20*/  MUFU.EX2 R31, R26 ;  /* 0x0000001a001f7308 */ /* 0x0002a20000000800 */
[----:B----4-:R-:W-:Y:S01]  /*4f30*/  FFMA R39, R50, UR32, -R72 ;  /* 0x0000002032277c23 */ /* 0x010fe20008000848 */
[----:B---3--:R-:W-:Y:S01]  /*4f40*/  @!P4 FMUL R38, R38, R38 ;  /* 0x000000262626c220 */ /* 0x008fe20000400000 */
[----:B------:R-:W-:-:S05]  /*4f50*/  FSETP.GEU.AND P4, PT, R35, -126, PT ;  /* 0xc2fc00002300780b */ /* 0x000fca0003f8e000 */
[----:B------:R3:W4:Y:S01]  /*4f60*/  MUFU.EX2 R46, R43 ;  /* 0x0000002b002e7308 */ /* 0x0007220000000800 */
[----:B-----5:R-:W-:Y:S01]  /*4f70*/  @!P6 FMUL R42, R42, R42 ;  /* 0x0000002a2a2ae220 */ /* 0x020fe20000400000 */
[----:B------:R-:W-:Y:S01]  /*4f80*/  FSETP.GEU.AND P6, PT, R39, -126, PT ;  /* 0xc2fc00002700780b */ /* 0x000fe20003fce000 */
[----:B------:R-:W-:Y:S01]  /*4f90*/  @!P2 FMUL R33, R33, 0.5 ;  /* 0x3f0000002121a820 */ /* 0x000fe20000400000 */
[----:B-1----:R-:W-:-:S04]  /*4fa0*/  FFMA R26, R58, UR32, -R72 ;  /* 0x000000203a1a7c23 */ /* 0x002fc80008000848 */
[----:B------:R-:W-:Y:S01]  /*4fb0*/  @!P4 FMUL R35, R35, 0.5 ;  /* 0x3f0000002323c820 */ /* 0x000fe20000400000 */
[----:B--2---:R-:W-:Y:S01]  /*4fc0*/  @!P5 FMUL R31, R31, R31 ;  /* 0x0000001f1f1fd220 */ /* 0x004fe20000400000 */
[----:B------:R-:W-:Y:S01]  /*4fd0*/  FSETP.GEU.AND P5, PT, R47, -126, PT ;  /* 0xc2fc00002f00780b */ /* 0x000fe20003fae000 */
[----:B---3--:R-:W-:Y:S01]  /*4fe0*/  FFMA R43, R54, UR32, -R72 ;  /* 0x00000020362b7c23 */ /* 0x008fe20008000848 */
[----:B------:R-:W1:Y:S03]  /*4ff0*/  MUFU.EX2 R33, R33 ;  /* 0x0000002100217308 */ /* 0x000e660000000800 */
[----:B------:R-:W-:Y:S01]  /*5000*/  @!P6 FMUL R39, R39, 0.5 ;  /* 0x3f0000002727e820 */ /* 0x000fe20000400000 */
[----:B----4-:R-:W-:Y:S01]  /*5010*/  @!P3 FMUL R46, R46, R46 ;  /* 0x0000002e2e2eb220 */ /* 0x010fe20000400000 */
[----:B------:R-:W-:-:S03]  /*5020*/  FSETP.GEU.AND P3, PT, R43, -126, PT ;  /* 0xc2fc00002b00780b */ /* 0x000fc60003f6e000 */
[----:B------:R-:W2:Y:S03]  /*5030*/  MUFU.EX2 R35, R35 ;  /* 0x0000002300237308 */ /* 0x000ea60000000800 */
[----:B------:R-:W-:-:S05]  /*5040*/  @!P5 FMUL R47, R47, 0.5 ;  /* 0x3f0000002f2fd820 */ /* 0x000fca0000400000 */
[----:B------:R3:W4:Y:S01]  /*5050*/  MUFU.EX2 R50, R47 ;  /* 0x0000002f00327308 */ /* 0x0007220000000800 */
[----:B-1----:R-:W-:Y:S01]  /*5060*/  @!P2 FMUL R33, R33, R33 ;  /* 0x000000212121a220 */ /* 0x002fe20000400000 */
[----:B------:R-:W-:Y:S01]  /*5070*/  FSETP.GEU.AND P2, PT, R51, -126, PT ;  /* 0xc2fc00003300780b */ /* 0x000fe20003f4e000 */
[----:B------:R-:W-:-:S05]  /*5080*/  @!P3 FMUL R43, R43, 0.5 ;  /* 0x3f0000002b2bb820 */ /* 0x000fca0000400000 */
[----:B------:R-:W1:Y:S01]  /*5090*/  MUFU.EX2 R39, R39 ;  /* 0x0000002700277308 */ /* 0x000e620000000800 */
[----:B---3--:R-:W-:Y:S01]  /*50a0*/  FFMA R47, R59, UR32, -R72 ;  /* 0x000000203b2f7c23 */ /* 0x008fe20008000848 */
[----:B--2---:R-:W-:Y:S01]  /*50b0*/  @!P4 FMUL R35, R35, R35 ;  /* 0x000000232323c220 */ /* 0x004fe20000400000 */
[----:B------:R-:W-:-:S04]  /*50c0*/  FSETP.GEU.AND P4, PT, R55, -126, PT ;  /* 0xc2fc00003700780b */ /* 0x000fc80003f8e000 */
[----:B------:R-:W-:Y:S01]  /*50d0*/  @!P2 FMUL R51, R51, 0.5 ;  /* 0x3f0000003333a820 */ /* 0x000fe20000400000 */
[----:B------:R-:W2:Y:S01]  /*50e0*/  MUFU.EX2 R43, R43 ;  /* 0x0000002b002b7308 */ /* 0x000ea20000000800 */
[----:B----4-:R-:W-:Y:S01]  /*50f0*/  @!P5 FMUL R50, R50, R50 ;  /* 0x000000323232d220 */ /* 0x010fe20000400000 */
[----:B------:R-:W-:-:S06]  /*5100*/  FSETP.GEU.AND P5, PT, R26, -126, PT ;  /* 0xc2fc00001a00780b */ /* 0x000fcc0003fae000 */
[----:B------:R-:W-:Y:S01]  /*5110*/  @!P4 FMUL R55, R55, 0.5 ;  /* 0x3f0000003737c820 */ /* 0x000fe20000400000 */
[----:B-1----:R-:W-:Y:S01]  /*5120*/  @!P6 FMUL R39, R39, R39 ;  /* 0x000000272727e220 */ /* 0x002fe20000400000 */
[----:B------:R-:W-:Y:S01]  /*5130*/  FSETP.GEU.AND P6, PT, R47, -126, PT ;  /* 0xc2fc00002f00780b */ /* 0x000fe20003fce000 */
[----:B------:R1:W3:Y:S04]  /*5140*/  MUFU.EX2 R54, R51 ;  /* 0x0000003300367308 */ /* 0x0002e80000000800 */
[----:B------:R-:W-:Y:S01]  /*5150*/  @!P5 FMUL R26, R26, 0.5 ;  /* 0x3f0000001a1ad820 */ /* 0x000fe20000400000 */
[----:B--2---:R-:W-:Y:S01]  /*5160*/  @!P3 FMUL R43, R43, R43 ;  /* 0x0000002b2b2bb220 */ /* 0x004fe20000400000 */
[----:B------:R-:W-:Y:S02]  /*5170*/  FSETP.GEU.AND P3, PT, R63, -126, PT ;  /* 0xc2fc00003f00780b */ /* 0x000fe40003f6e000 */
[----:B------:R2:W4:Y:S01]  /*5180*/  MUFU.EX2 R58, R55 ;  /* 0x00000037003a7308 */ /* 0x0005220000000800 */
[----:B-1----:R-:W-:-:S03]  /*5190*/  FFMA R51, R62, UR32, -R72 ;  /* 0x000000203e337c23 */ /* 0x002fc60008000848 */
[----:B------:R-:W-:-:S04]  /*51a0*/  @!P6 FMUL R47, R47, 0.5 ;  /* 0x3f0000002f2fe820 */ /* 0x000fc80000400000 */
[----:B------:R1:W5:Y:S01]  /*51b0*/  MUFU.EX2 R62, R26 ;  /* 0x0000001a003e7308 */ /* 0x0003620000000800 */
[----:B--2---:R-:W-:Y:S01]  /*51c0*/  FFMA R55, R66, UR32, -R72 ;  /* 0x0000002042377c23 */ /* 0x004fe20008000848 */
[----:B---3--:R-:W-:Y:S01]  /*51d0*/  @!P2 FMUL R54, R54, R54 ;  /* 0x000000363636a220 */ /* 0x008fe20000400000 */
[----:B------:R-:W-:Y:S01]  /*51e0*/  FSETP.GEU.AND P2, PT, R51, -126, PT ;  /* 0xc2fc00003300780b */ /* 0x000fe20003f4e000 */
[----:B------:R-:W-:-:S04]  /*51f0*/  @!P3 FMUL R63, R63, 0.5 ;  /* 0x3f0000003f3fb820 */ /* 0x000fc80000400000 */
[----:B------:R-:W2:Y:S01]  /*5200*/  MUFU.EX2 R47, R47 ;  /* 0x0000002f002f7308 */ /* 0x000ea20000000800 */
[----:B----4-:R-:W-:Y:S01]  /*5210*/  @!P4 FMUL R58, R58, R58 ;  /* 0x0000003a3a3ac220 */ /* 0x010fe20000400000 */
[----:B------:R-:W-:Y:S01]  /*5220*/  FSETP.GEU.AND P4, PT, R55, -126, PT ;  /* 0xc2fc00003700780b */ /* 0x000fe20003f8e000 */
[----:B-1----:R-:W-:Y:S01]  /*5230*/  FADD R26, R32, R65 ;  /* 0x00000041201a7221 */ /* 0x002fe20000000000 */
[----:B------:R-:W-:-:S04]  /*5240*/  F2FP.BF16.F32.PACK_AB R32, R23, R32 ;  /* 0x000000201720723e */ /* 0x000fc800000010ff */
[----:B------:R-:W1:Y:S01]  /*5250*/  MUFU.EX2 R63, R63 ;  /* 0x0000003f003f7308 */ /* 0x000e620000000800 */
[----:B-----5:R-:W-:Y:S01]  /*5260*/  @!P5 FMUL R62, R62, R62 ;  /* 0x0000003e3e3ed220 */ /* 0x020fe20000400000 */
[----:B------:R-:W-:Y:S01]  /*5270*/  FSETP.GEU.AND P5, PT, R67, -126, PT ;  /* 0xc2fc00004300780b */ /* 0x000fe20003fae000 */
[----:B------:R-:W-:-:S04]  /*5280*/  @!P2 FMUL R51, R51, 0.5 ;  /* 0x3f0000003333a820 */ /* 0x000fc80000400000 */
[----:B------:R-:W-:Y:S01]  /*5290*/  @!P4 FMUL R55, R55, 0.5 ;  /* 0x3f0000003737c820 */ /* 0x000fe20000400000 */
[----:B------:R3:W4:Y:S01]  /*52a0*/  MUFU.EX2 R66, R51 ;  /* 0x0000003300427308 */ /* 0x0007220000000800 */
[----:B--2---:R-:W-:Y:S01]  /*52b0*/  @!P6 FMUL R47, R47, R47 ;  /* 0x0000002f2f2fe220 */ /* 0x004fe20000400000 */
[----:B------:R-:W-:-:S05]  /*52c0*/  FSETP.GEU.AND P6, PT, R70, -126, PT ;  /* 0xc2fc00004600780b */ /* 0x000fca0003fce000 */
[----:B------:R-:W-:Y:S01]  /*52d0*/  @!P5 FMUL R67, R67, 0.5 ;  /* 0x3f0000004343d820 */ /* 0x000fe20000400000 */
[----:B------:R2:W5:Y:S01]  /*52e0*/  MUFU.EX2 R76, R55 ;  /* 0x00000037004c7308 */ /* 0x0005620000000800 */
[----:B-1----:R-:W-:Y:S01]  /*52f0*/  @!P3 FMUL R63, R63, R63 ;  /* 0x0000003f3f3fb220 */ /* 0x002fe20000400000 */
[----:B------:R-:W-:Y:S01]  /*5300*/  FSETP.GEU.AND P3, PT, R74, -126, PT ;  /* 0xc2fc00004a00780b */ /* 0x000fe20003f6e000 */
[----:B---3--:R-:W-:-:S04]  /*5310*/  FFMA R51, R78, UR32, -R72 ;  /* 0x000000204e337c23 */ /* 0x008fc80008000848 */
[----:B------:R-:W-:Y:S01]  /*5320*/  @!P6 FMUL R70, R70, 0.5 ;  /* 0x3f0000004646e820 */ /* 0x000fe20000400000 */
[----:B------:R-:W1:Y:S01]  /*5330*/  MUFU.EX2 R67, R67 ;  /* 0x0000004300437308 */ /* 0x000e620000000800 */
[----:B----4-:R-:W-:Y:S01]  /*5340*/  @!P2 FMUL R66, R66, R66 ;  /* 0x000000424242a220 */ /* 0x010fe20000400000 */
[----:B------:R-:W-:Y:S01]  /*5350*/  FSETP.GEU.AND P2, PT, R71, -126, PT ;  /* 0xc2fc00004700780b */ /* 0x000fe20003f4e000 */
[----:B--2---:R-:W-:Y:S01]  /*5360*/  FADD R55, R7, R26 ;  /* 0x0000001a07377221 */ /* 0x004fe20000000000 */
[----:B------:R-:W-:Y:S01]  /*5370*/  FADD R7, R11, R40 ;  /* 0x000000280b077221 */ /* 0x000fe20000000000 */
[----:B------:R-:W-:Y:S01]  /*5380*/  FADD R26, R15, R44 ;  /* 0x0000002c0f1a7221 */ /* 0x000fe20000000000 */
[----:B------:R-:W-:Y:S01]  /*5390*/  F2FP.BF16.F32.PACK_AB R40, R40, R49 ;  /* 0x000000312828723e */ /* 0x000fe200000010ff */
[----:B------:R-:W-:Y:S01]  /*53a0*/  @!P3 FMUL R74, R74, 0.5 ;  /* 0x3f0000004a4ab820 */ /* 0x000fe20000400000 */
[----:B------:R2:W3:Y:S01]  /*53b0*/  MUFU.EX2 R80, R70 ;  /* 0x0000004600507308 */ /* 0x0004e20000000800 */
[----:B-----5:R-:W-:Y:S01]  /*53c0*/  @!P4 FMUL R76, R76, R76 ;  /* 0x0000004c4c4cc220 */ /* 0x020fe20000400000 */
[----:B------:R-:W-:Y:S01]  /*53d0*/  FSETP.GEU.AND P4, PT, R75, -126, PT ;  /* 0xc2fc00004b00780b */ /* 0x000fe20003f8e000 */
[----:B------:R-:W-:Y:S01]  /*53e0*/  FADD R59, R7, R68 ;  /* 0x00000044073b7221 */ /* 0x000fe20000000000 */
[----:B------:R-:W-:Y:S01]  /*53f0*/  FADD R7, R8, R53 ;  /* 0x0000003508077221 */ /* 0x000fe20000000000 */
[----:B------:R-:W-:Y:S01]  /*5400*/  FADD R68, R20, R77 ;  /* 0x0000004d14447221 */ /* 0x000fe20000000000 */
[----:B------:R-:W-:Y:S01]  /*5410*/  F2FP.BF16.F32.PACK_AB R44, R44, R57 ;  /* 0x000000392c2c723e */ /* 0x000fe200000010ff */
[----:B------:R-:W-:Y:S01]  /*5420*/  @!P2 FMUL R71, R71, 0.5 ;  /* 0x3f0000004747a820 */ /* 0x000fe20000400000 */
[----:B------:R-:W4:Y:S01]  /*5430*/  MUFU.EX2 R78, R74 ;  /* 0x0000004a004e7308 */ /* 0x000f220000000800 */
[----:B-1----:R-:W-:Y:S01]  /*5440*/  @!P5 FMUL R67, R67, R67 ;  /* 0x000000434343d220 */ /* 0x002fe20000400000 */
[----:B------:R-:W-:Y:S01]  /*5450*/  FSETP.GEU.AND P5, PT, R51, -126, PT ;  /* 0xc2fc00003300780b */ /* 0x000fe20003fae000 */
[----:B--2---:R-:W-:Y:S01]  /*5460*/  FADD R70, R36, R73 ;  /* 0x0000004924467221 */ /* 0x004fe20000000000 */
[----:B------:R-:W-:-:S03]  /*5470*/  F2FP.BF16.F32.PACK_AB R36, R41, R36 ;  /* 0x000000242924723e */ /* 0x000fc600000010ff */
[----:B------:R-:W-:Y:S01]  /*5480*/  @!P4 FMUL R75, R75, 0.5 ;  /* 0x3f0000004b4bc820 */ /* 0x000fe20000400000 */
[----:B------:R-:W1:Y:S01]  /*5490*/  MUFU.EX2 R71, R71 ;  /* 0x0000004700477308 */ /* 0x000e620000000800 */
[----:B---3--:R-:W-:Y:S01]  /*54a0*/  @!P6 FMUL R80, R80, R80 ;  /* 0x000000505050e220 */ /* 0x008fe20000400000 */
[----:B------:R-:W-:Y:S01]  /*54b0*/  FSETP.GEU.AND P6, PT, R81, -126, PT ;  /* 0xc2fc00005100780b */ /* 0x000fe20003fce000 */
[----:B------:R-:W-:Y:S01]  /*54c0*/  FADD R70, R9, R70 ;  /* 0x0000004609467221 */ /* 0x000fe20000000000 */
[----:B------:R-:W-:-:S03]  /*54d0*/  FADD R9, R10, R61 ;  /* 0x0000003d0a097221 */ /* 0x000fc60000000000 */
[----:B------:R-:W-:Y:S01]  /*54e0*/  @!P5 FMUL R51, R51, 0.5 ;  /* 0x3f0000003333d820 */ /* 0x000fe20000400000 */
[----:B------:R-:W2:Y:S01]  /*54f0*/  MUFU.EX2 R75, R75 ;  /* 0x0000004b004b7308 */ /* 0x000ea20000000800 */
[----:B----4-:R-:W-:Y:S01]  /*5500*/  @!P3 FMUL R78, R78, R78 ;  /* 0x0000004e4e4eb220 */ /* 0x010fe20000400000 */
[----:B------:R-:W-:Y:S01]  /*5510*/  FSETP.GEU.AND P3, PT, R83, -126, PT ;  /* 0xc2fc00005300780b */ /* 0x000fe20003f6e000 */
[----:B------:R-:W-:Y:S01]  /*5520*/  FADD R74, R9, R68 ;  /* 0x00000044094a7221 */ /* 0x000fe20000000000 */
[----:B------:R-:W-:Y:S01]  /*5530*/  FADD R9, R21, R48 ;  /* 0x0000003015097221 */ /* 0x000fe20000000000 */
[----:B------:R-:W-:Y:S01]  /*5540*/  FADD R68, R45, R64 ;  /* 0x000000402d447221 */ /* 0x000fe20000000000 */
[----:B------:R-:W-:Y:S01]  /*5550*/  FADD R136, R33, R78 ;  /* 0x0000004e21887221 */ /* 0x000fe20000000000 */
[----:B------:R-:W-:Y:S01]  /*5560*/  @!P6 FMUL R81, R81, 0.5 ;  /* 0x3f0000005151e820 */ /* 0x000fe20000400000 */
[----:B------:R3:W4:Y:S01]  /*5570*/  MUFU.EX2 R82, R51 ;  /* 0x0000003300527308 */ /* 0x0007220000000800 */
[----:B-1----:R-:W-:Y:S01]  /*5580*/  @!P2 FMUL R71, R71, R71 ;  /* 0x000000474747a220 */ /* 0x002fe20000400000 */
[----:B------:R-:W-:Y:S01]  /*5590*/  FSETP.GEU.AND P2, PT, R85, -126, PT ;  /* 0xc2fc00005500780b */ /* 0x000fe20003f4e000 */
[----:B------:R-:W-:Y:S01]  /*55a0*/  FADD R68, R9, R68 ;  /* 0x0000004409447221 */ /* 0x000fe20000000000 */
[----:B------:R-:W-:Y:S01]  /*55b0*/  FADD R9, R25, R62 ;  /* 0x0000003e19097221 */ /* 0x000fe20000000000 */
[----:B------:R-:W-:Y:S01]  /*55c0*/  FADD R55, R55, R70 ;  /* 0x0000004637377221 */ /* 0x000fe20000000000 */
[C---:B------:R-:W-:Y:S01]  /*55d0*/  F2FP.BF16.F32.PACK_AB R33, R46.reuse, R33 ;  /* 0x000000212e21723e */ /* 0x040fe200000010ff */
[----:B------:R-:W-:Y:S01]  /*55e0*/  @!P3 FMUL R83, R83, 0.5 ;  /* 0x3f0000005353b820 */ /* 0x000fe20000400000 */
[----:B------:R1:W5:Y:S01]  /*55f0*/  MUFU.EX2 R84, R81 ;  /* 0x0000005100547308 */ /* 0x0003620000000800 */
[----:B--2---:R-:W-:Y:S01]  /*5600*/  @!P4 FMUL R75, R75, R75 ;  /* 0x0000004b4b4bc220 */ /* 0x004fe20000400000 */
[----:B------:R-:W-:Y:S01]  /*5610*/  FSETP.GEU.AND P4, PT, R79, -126, PT ;  /* 0xc2fc00004f00780b */ /* 0x000fe20003f8e000 */
[----:B---3--:R-:W-:Y:S01]  /*5620*/  FADD R51, R41, R60 ;  /* 0x0000003c29337221 */ /* 0x008fe20000000000 */
[----:B------:R-:W-:Y:S01]  /*5630*/  FADD R139, R9, R136 ;  /* 0x00000088098b7221 */ /* 0x000fe20000000000 */
[----:B------:R-:W-:Y:S01]  /*5640*/  FADD R137, R46, R75 ;  /* 0x0000004b2e897221 */ /* 0x000fe20000000000 */
[----:B------:R-:W-:Y:S01]  /*5650*/  FADD R9, R27, R66 ;  /* 0x000000421b097221 */ /* 0x000fe20000000000 */
[----:B------:R-:W-:Y:S01]  /*5660*/  FADD R72, R26, R51 ;  /* 0x000000331a487221 */ /* 0x000fe20000000000 */
[----:B------:R-:W2:Y:S01]  /*5670*/  MUFU.EX2 R83, R83 ;  /* 0x0000005300537308 */ /* 0x000ea20000000800 */
[----:B----4-:R-:W-:Y:S01]  /*5680*/  @!P5 FMUL R82, R82, R82 ;  /* 0x000000525252d220 */ /* 0x010fe20000400000 */
[----:B------:R-:W-:Y:S01]  /*5690*/  FSETP.GEU.AND P5, PT, R86, -126, PT ;  /* 0xc2fc00005600780b */ /* 0x000fe20003fae000 */
[----:B------:R-:W-:Y:S01]  /*56a0*/  FADD R26, R14, R69 ;  /* 0x000000450e1a7221 */ /* 0x000fe20000000000 */
[----:B-1----:R-:W-:Y:S01]  /*56b0*/  FADD R81, R29, R76 ;  /* 0x0000004c1d517221 */ /* 0x002fe20000000000 */
[----:B------:R-:W-:Y:S01]  /*56c0*/  @!P2 FMUL R85, R85, 0.5 ;  /* 0x3f0000005555a820 */ /* 0x000fe20000400000 */
[----:B------:R-:W-:Y:S01]  /*56d0*/  FADD R136, R35, R82 ;  /* 0x0000005223887221 */ /* 0x000fe20000000000 */
[----:B------:R-:W-:Y:S01]  /*56e0*/  @!P4 FMUL R79, R79, 0.5 ;  /* 0x3f0000004f4fc820 */ /* 0x000fe20000400000 */
[----:B------:R-:W-:Y:S01]  /*56f0*/  FADD R51, R7, R26 ;  /* 0x0000001a07337221 */ /* 0x000fe20000000000 */
[----:B-----5:R-:W-:Y:S01]  /*5700*/  @!P6 FMUL R84, R84, R84 ;  /* 0x000000545454e220 */ /* 0x020fe20000400000 */
[----:B------:R-:W-:Y:S01]  /*5710*/  FSETP.GEU.AND P6, PT, R87, -126, PT ;  /* 0xc2fc00005700780b */ /* 0x000fe20003fce000 */
[----:B------:R-:W-:Y:S01]  /*5720*/  FADD R7, R13, R22 ;  /* 0x000000160d077221 */ /* 0x000fe20000000000 */
[----:B------:R-:W-:Y:S01]  /*5730*/  FADD R26, R37, R56 ;  /* 0x00000038251a7221 */ /* 0x000fe20000000000 */
[----:B------:R-:W1:Y:S01]  /*5740*/  MUFU.EX2 R79, R79 ;  /* 0x0000004f004f7308 */ /* 0x000e620000000800 */
[----:B------:R-:W-:Y:S01]  /*5750*/  FADD R138, R39, R84 ;  /* 0x00000054278a7221 */ /* 0x000fe20000000000 */
[----:B------:R-:W-:Y:S01]  /*5760*/  @!P5 FMUL R86, R86, 0.5 ;  /* 0x3f0000005656d820 */ /* 0x000fe20000400000 */
[----:B------:R-:W-:Y:S01]  /*5770*/  FADD R7, R7, R26 ;  /* 0x0000001a07077221 */ /* 0x000fe20000000000 */
[----:B--2---:R-:W-:Y:S01]  /*5780*/  @!P3 FMUL R83, R83, R83 ;  /* 0x000000535353b220 */ /* 0x004fe20000400000 */
[----:B------:R-:W-:Y:S01]  /*5790*/  FSETP.GEU.AND P3, PT, R12, -126, PT ;  /* 0xc2fc00000c00780b */ /* 0x000fe20003f6e000 */
[----:B------:R-:W-:Y:S01]  /*57a0*/  FADD R26, R30, R47 ;  /* 0x0000002f1e1a7221 */ /* 0x000fe20000000000 */
[----:B------:R-:W-:Y:S01]  /*57b0*/  FADD R142, R81, R138 ;  /* 0x0000008a518e7221 */ /* 0x000fe20000000000 */
[----:B------:R-:W2:Y:S01]  /*57c0*/  MUFU.EX2 R86, R86 ;  /* 0x0000005600567308 */ /* 0x000ea20000000800 */
[----:B------:R-:W-:Y:S01]  /*57d0*/  FADD R81, R54, R83 ;  /* 0x0000005336517221 */ /* 0x000fe20000000000 */
[----:B------:R-:W-:Y:S01]  /*57e0*/  @!P6 FMUL R87, R87, 0.5 ;  /* 0x3f0000005757e820 */ /* 0x000fe20000400000 */
[----:B------:R-:W-:Y:S01]  /*57f0*/  FADD R140, R26, R137 ;  /* 0x000000891a8c7221 */ /* 0x000fe20000000000 */
[----:B------:R-:W-:Y:S01]  /*5800*/  FADD R26, R38, R67 ;  /* 0x00000043261a7221 */ /* 0x000fe20000000000 */
[----:B------:R-:W-:Y:S01]  /*5810*/  FADD R141, R9, R136 ;  /* 0x00000088098d7221 */ /* 0x000fe20000000000 */
[----:B------:R-:W-:Y:S01]  /*5820*/  FADD R9, R34, R63 ;  /* 0x0000003f22097221 */ /* 0x000fe20000000000 */
[----:B------:R-:W-:Y:S01]  /*5830*/  FADD R139, R139, R142 ;  /* 0x0000008e8b8b7221 */ /* 0x000fe20000000000 */
[----:B------:R-:W3:Y:S01]  /*5840*/  MUFU.EX2 R87, R87 ;  /* 0x0000005700577308 */ /* 0x000ee20000000800 */
[----:B-1----:R-:W-:Y:S01]  /*5850*/  @!P4 FMUL R79, R79, R79 ;  /* 0x0000004f4f4fc220 */ /* 0x002fe20000400000 */
[----:B------:R-:W-:Y:S01]  /*5860*/  @!P3 FMUL R12, R12, 0.5 ;  /* 0x3f0000000c0cb820 */ /* 0x000fe20000400000 */
[----:B------:R-:W-:Y:S01]  /*5870*/  FADD R143, R26, R81 ;  /* 0x000000511a8f7221 */ /* 0x000fe20000000000 */
[----:B------:R-:W-:Y:S01]  /*5880*/  FADD R26, R31, R80 ;  /* 0x000000501f1a7221 */ /* 0x000fe20000000000 */
[----:B------:R-:W-:Y:S01]  /*5890*/  FADD R136, R50, R79 ;  /* 0x0000004f32887221 */ /* 0x000fe20000000000 */
[----:B------:R-:W-:Y:S01]  /*58a0*/  FADD R81, R42, R71 ;  /* 0x000000472a517221 */ /* 0x000fe20000000000 */
[----:B------:R-:W-:Y:S01]  /*58b0*/  FADD R140, R140, R143 ;  /* 0x0000008f8c8c7221 */ /* 0x000fe20000000000 */
[----:B------:R-:W1:Y:S01]  /*58c0*/  MUFU.EX2 R85, R85 ;  /* 0x0000005500557308 */ /* 0x000e620000000800 */
[----:B--2---:R-:W-:Y:S01]  /*58d0*/  @!P5 FMUL R86, R86, R86 ;  /* 0x000000565656d220 */ /* 0x004fe20000400000 */
[----:B------:R-:W-:Y:S01]  /*58e0*/  FADD R9, R9, R136 ;  /* 0x0000008809097221 */ /* 0x000fe20000000000 */
[----:B------:R-:W-:Y:S01]  /*58f0*/  FADD R59, R59, R72 ;  /* 0x000000483b3b7221 */ /* 0x000fe20000000000 */
[----:B------:R-:W-:Y:S01]  /*5900*/  FADD R74, R51, R74 ;  /* 0x0000004a334a7221 */ /* 0x000fe20000000000 */
[----:B------:R-:W-:Y:S01]  /*5910*/  FADD R137, R43, R86 ;  /* 0x000000562b897221 */ /* 0x000fe20000000000 */
[----:B------:R-:W-:Y:S01]  /*5920*/  FADD R68, R7, R68 ;  /* 0x0000004407447221 */ /* 0x000fe20000000000 */
[----:B------:R-:W-:Y:S01]  /*5930*/  SHF.L.U32 R7, R16, 0x1f, RZ ;  /* 0x0000001f10077819 */ /* 0x000fe200000006ff */
[----:B------:R-:W2:Y:S01]  /*5940*/  MUFU.EX2 R12, R12 ;  /* 0x0000000c000c7308 */ /* 0x000ea20000000800 */
[----:B---3--:R-:W-:Y:S01]  /*5950*/  @!P6 FMUL R87, R87, R87 ;  /* 0x000000575757e220 */ /* 0x008fe20000400000 */
[----:B------:R-:W-:Y:S01]  /*5960*/  FADD R26, R26, R137 ;  /* 0x000000891a1a7221 */ /* 0x000fe20000000000 */
[----:B------:R-:W-:Y:S01]  /*5970*/  FADD R68, R59, R68 ;  /* 0x000000443b447221 */ /* 0x000fe20000000000 */
[----:B------:R-:W-:Y:S01]  /*5980*/  FADD R55, R55, R74 ;  /* 0x0000004a37377221 */ /* 0x000fe20000000000 */
[----:B------:R-:W-:Y:S01]  /*5990*/  FADD R138, R58, R87 ;  /* 0x000000573a8a7221 */ /* 0x000fe20000000000 */
[----:B------:R-:W-:Y:S01]  /*59a0*/  FADD R26, R141, R26 ;  /* 0x0000001a8d1a7221 */ /* 0x000fe20000000000 */
[----:B------:R-:W-:Y:S01]  /*59b0*/  F2FP.BF16.F32.PACK_AB R27, R34, R27 ;  /* 0x0000001b221b723e */ /* 0x000fe200000010ff */
[----:B------:R-:W-:Y:S01]  /*59c0*/  FADD R55, R55, R68 ;  /* 0x0000004437377221 */ /* 0x000fe20000000000 */
[----:B------:R-:W-:Y:S01]  /*59d0*/  FADD R138, R81, R138 ;  /* 0x0000008a518a7221 */ /* 0x000fe20000000000 */
[----:B------:R-:W-:Y:S01]  /*59e0*/  FADD R26, R139, R26 ;  /* 0x0000001a8b1a7221 */ /* 0x000fe20000000000 */
[----:B-1----:R-:W-:Y:S01]  /*59f0*/  @!P2 FMUL R85, R85, R85 ;  /* 0x000000555555a220 */ /* 0x002fe20000400000 */
[----:B------:R1:W3:Y:S01]  /*5a00*/  SYNCS.PHASECHK.TRANS64.TRYWAIT P2, [UR6+0x28400], R7 ;  /* 0x02840007ff0075a7 */ /* 0x0002e20008040146 */
[----:B------:R-:W-:Y:S01]  /*5a10*/  FADD R9, R9, R138 ;  /* 0x0000008a09097221 */ /* 0x000fe20000000000 */
[----:B------:R-:W-:Y:S01]  /*5a20*/  F2FP.BF16.F32.PACK_AB R34, R37, R14 ;  /* 0x0000000e2522723e */ /* 0x000fe200000010ff */
[----:B------:R-:W-:Y:S01]  /*5a30*/  FMUL R90, R90, R85 ;  /* 0x000000555a5a7220 */ /* 0x000fe20000400000 */
[----:B------:R-:W-:Y:S01]  /*5a40*/  F2FP.BF16.F32.PACK_AB R29, R38, R29 ;  /* 0x0000001d261d723e */ /* 0x000fe200000010ff */
[----:B------:R-:W-:Y:S01]  /*5a50*/  FADD R9, R140, R9 ;  /* 0x000000098c097221 */ /* 0x000fe20000000000 */
[----:B--2---:R-:W-:Y:S01]  /*5a60*/  @!P3 FMUL R12, R12, R12 ;  /* 0x0000000c0c0cb220 */ /* 0x004fe20000400000 */
[----:B------:R-:W-:Y:S01]  /*5a70*/  F2FP.BF16.F32.PACK_AB R31, R42, R31 ;  /* 0x0000001f2a1f723e */ /* 0x000fe200000010ff */
[----:B------:R-:W-:Y:S01]  /*5a80*/  FMUL R91, R91, R85 ;  /* 0x000000555b5b7220 */ /* 0x000fe20000400000 */
[----:B------:R-:W-:Y:S01]  /*5a90*/  FADD R26, R26, R9 ;  /* 0x000000091a1a7221 */ /* 0x000fe20000000000 */
[----:B------:R-:W-:Y:S01]  /*5aa0*/  F2FP.BF16.F32.PACK_AB R37, R54, R39 ;  /* 0x000000273625723e */ /* 0x000fe200000010ff */
[----:B------:R-:W-:Y:S01]  /*5ab0*/  FFMA R3, R12, R3, R55 ;  /* 0x000000030c037223 */ /* 0x000fe20000000037 */
[----:B------:R-:W-:Y:S01]  /*5ac0*/  F2FP.BF16.F32.PACK_AB R46, R48, R61 ;  /* 0x0000003d302e723e */ /* 0x000fe200000010ff */
[----:B------:R-:W-:Y:S01]  /*5ad0*/  FFMA R0, R85, R0, R26 ;  /* 0x0000000055007223 */ /* 0x000fe2000000001a */
[----:B------:R-:W-:Y:S01]  /*5ae0*/  F2FP.BF16.F32.PACK_AB R25, R30, R25 ;  /* 0x000000191e19723e */ /* 0x000fe200000010ff */
[-C--:B------:R-:W-:Y:S01]  /*5af0*/  FMUL R88, R88, R12.reuse ;  /* 0x0000000c58587220 */ /* 0x080fe20000400000 */
[----:B------:R-:W-:Y:S01]  /*5b00*/  F2FP.BF16.F32.PACK_AB R35, R50, R35 ;  /* 0x000000233223723e */ /* 0x000fe200000010ff */
[----:B------:R-:W-:Y:S01]  /*5b10*/  FMUL R89, R89, R12 ;  /* 0x0000000c59597220 */ /* 0x000fe20000400000 */
[----:B------:R-:W-:Y:S01]  /*5b20*/  F2FP.BF16.F32.PACK_AB R38, R45, R20 ;  /* 0x000000142d26723e */ /* 0x000fe200000010ff */
[-C--:B------:R-:W-:Y:S01]  /*5b30*/  FMUL R92, R92, R12.reuse ;  /* 0x0000000c5c5c7220 */ /* 0x080fe20000400000 */
[----:B------:R-:W-:Y:S01]  /*5b40*/  F2FP.BF16.F32.PACK_AB R39, R58, R43 ;  /* 0x0000002b3a27723e */ /* 0x000fe200000010ff */
[----:B------:R-:W-:Y:S01]  /*5b50*/  FMUL R93, R93, R12 ;  /* 0x0000000c5d5d7220 */ /* 0x000fe20000400000 */
[----:B------:R-:W-:Y:S01]  /*5b60*/  F2FP.BF16.F32.PACK_AB R41, R47, R62 ;  /* 0x0000003e2f29723e */ /* 0x000fe200000010ff */
[-C--:B------:R-:W-:Y:S01]  /*5b70*/  FMUL R96, R96, R12.reuse ;  /* 0x0000000c60607220 */ /* 0x080fe20000400000 */
[----:B------:R-:W-:Y:S01]  /*5b80*/  F2FP.BF16.F32.PACK_AB R42, R22, R53 ;  /* 0x00000035162a723e */ /* 0x000fe200000010ff */
[-C--:B------:R-:W-:Y:S01]  /*5b90*/  FMUL R97, R97, R12.reuse ;  /* 0x0000000c61617220 */ /* 0x080fe20000400000 */
[----:B------:R-:W-:Y:S01]  /*5ba0*/  F2FP.BF16.F32.PACK_AB R48, R52, R65 ;  /* 0x000000413430723e */ /* 0x000fe200000010ff */
[-C--:B------:R-:W-:Y:S01]  /*5bb0*/  FMUL R100, R100, R12.reuse ;  /* 0x0000000c64647220 */ /* 0x080fe20000400000 */
        /* <DEDUP_REMOVED lines=16> */
[----:B------:R-:W-:Y:S01]  /*5cc0*/  FMUL R133, R133, R12 ;  /* 0x0000000c85857220 */ /* 0x000fe20000400000 */
        /* <DEDUP_REMOVED lines=32> */
[----:B------:R-:W-:Y:S01]  /*5ed0*/  F2FP.BF16.F32.PACK_AB R54, R64, R77 ;  /* 0x0000004d4036723e */ /* 0x000fe200000010ff */
[----:B-1-3--:R-:W-:Y:S06]  /*5ee0*/  @!P0 BRA `(.L_x_29) ;  /* 0x0000000000048947 */ /* 0x00afec0003800000 */
[----:B------:R-:W-:Y:S01]  /*5ef0*/  BPT.TRAP 0x1 ;  /* 0x000000040000795c */ /* 0x000fe20000300000 */
.L_x_29:
[----:B------:R-:W-:Y:S05]  /*5f00*/  @P2 BRA `(.L_x_30) ;  /* 0x0000000000082947 */ /* 0x000fea0003800000 */
[----:B------:R-:W1:Y:S02]  /*5f10*/  SYNCS.PHASECHK.TRANS64.TRYWAIT P2, [UR6+0x28400], R7 ;  /* 0x02840007ff0075a7 */ /* 0x000e640008040146 */
[----:B-1----:R-:W-:Y:S05]  /*5f20*/  @!P2 BRA `(.L_x_31) ;  /* 0x0000003c0040a947 */ /* 0x002fea0003800000 */
.L_x_30:
[----:B------:R-:W-:Y:S01]  /*5f30*/  UIMAD UR11, UR10, 0x600, UR30 ;  /* 0x000006000a0b78a4 */ /* 0x000fe2000f8e021e */
[----:B------:R-:W-:Y:S01]  /*5f40*/  WARPGROUP.ARRIVE ;  /* 0x00000000000079c5 */ /* 0x000fe20000000000 */
[----:B------:R-:W-:Y:S01]  /*5f50*/  UMOV UR7, 0x80000020 ;  /* 0x8000002000077882 */ /* 0x000fe20000000000 */
[----:B------:R-:W-:-:S04]  /*5f60*/  F2FP.BF16.F32.PACK_AB R55, R87, R86 ;  /* 0x000000565737723e */ /* 0x000fc800000010ff */
[----:B------:R-:W-:Y:S02]  /*5f70*/  UMOV UR6, UR11 ;  /* 0x0000000b00067c82 */ /* 0x000fe40008000000 */
        /* <DEDUP_REMOVED lines=39> */
.L_x_32:
[----:B------:R-:W-:-:S04]  /*61f0*/  ULEA UR6, UR31, UR28, 0x3 ;  /* 0x0000001c1f067291 */ /* 0x000fc8000f8e183f */
[----:B------:R-:W-:-:S04]  /*6200*/  UIADD3 UR6, UR6, 0x28428, URZ ;  /* 0x0002842806067890 */ /* 0x000fc8000fffe03f */
[----:B------:R-:W-:-:S09]  /*6210*/  UPRMT UR6, URZ, 0x654, UR6 ;  /* 0x000006543f067896 */ /* 0x000fd20008000006 */
[----:B------:R-:W-:Y:S01]  /*6220*/  SYNCS.ARRIVE.TRANS64.RED.A1T0 RZ, [UR6], RZ ;  /* 0x000000ffffff79a7 */ /* 0x000fe20008100406 */
[----:B------:R-:W-:Y:S05]  /*6230*/  @P1 BRA `(.L_x_33) ;  /* 0x0000000000041947 */ /* 0x000fea0003800000 */
[----:B------:R-:W-:Y:S01]  /*6240*/  BPT.TRAP 0x1 ;  /* 0x000000040000795c */ /* 0x000fe20000300000 */
.L_x_33:
[----:B------:R-:W-:-:S04]  /*6250*/  UIADD3 UR31, UR31, 0x1, URZ ;  /* 0x000000011f1f7890 */ /* 0x000fc8000fffe03f */
[----:B------:R-:W-:-:S04]  /*6260*/  UISETP.NE.AND UP0, UPT, UR31, 0x5, UPT ;  /* 0x000000051f00788c */ /* 0x000fc8000bf05270 */
[----:B------:R-:W-:Y:S01]  /*6270*/  USEL UR31, UR31, URZ, UP0 ;  /* 0x0000003f1f1f7287 */ /* 0x000fe20008000000 */
[----:B------:R-:W-:Y:S11]  /*6280*/  @!P0 BRA `(.L_x_34) ;  /* 0x0000000000048947 */ /* 0x000ff60003800000 */
[----:B------:R-:W-:Y:S01]  /*6290*/  BPT.TRAP 0x1 ;  /* 0x000000040000795c */ /* 0x000fe20000300000 */
.L_x_34:
[----:B------:R-:W-:-:S04]  /*62a0*/  ULEA UR6, UR31, UR28, 0x3 ;  /* 0x0000001c1f067291 */ /* 0x000fc8000f8e183f */
[----:B------:R-:W-:-:S04]  /*62b0*/  UIADD3 UR6, UR6, 0x28428, URZ ;  /* 0x0002842806067890 */ /* 0x000fc8000fffe03f */
[----:B------:R-:W-:-:S09]  /*62c0*/  UPRMT UR6, URZ, 0x654, UR6 ;  /* 0x000006543f067896 */ /* 0x000fd20008000006 */
[----:B------:R-:W-:Y:S01]  /*62d0*/  SYNCS.ARRIVE.TRANS64.RED.A1T0 RZ, [UR6], RZ ;  /* 0x000000ffffff79a7 */ /* 0x000fe20008100406 */
[----:B------:R-:W-:Y:S05]  /*62e0*/  @P1 BRA `(.L_x_35) ;  /* 0x0000000000041947 */ /* 0x000fea0003800000 */
[----:B------:R-:W-:Y:S01]  /*62f0*/  BPT.TRAP 0x1 ;  /* 0x000000040000795c */ /* 0x000fe20000300000 */
.L_x_35:
[----:B------:R-:W-:Y:S01]  /*6300*/  UIADD3 UR10, UR10, 0x1, URZ ;  /* 0x000000010a0a7890 */ /* 0x000fe2000fffe03f */
[C---:B------:R-:W-:Y:S01]  /*6310*/  ISETP.GT.AND P2, PT, R6.reuse, 0x2, PT ;  /* 0x000000020600780c */ /* 0x040fe20003f44270 */
[----:B------:R-:W-:Y:S01]  /*6320*/  UIADD3 UR31, UR31, 0x1, URZ ;  /* 0x000000011f1f7890 */ /* 0x000fe2000fffe03f */
[----:B------:R-:W-:Y:S01]  /*6330*/  IADD3 R6, R6, -0x1, RZ ;  /* 0xffffffff06067810 */ /* 0x000fe20007ffe0ff */
[----:B------:R-:W-:Y:S01]  /*6340*/  UISETP.NE.AND UP1, UPT, UR10, 0x5, UPT ;  /* 0x000000050a00788c */ /* 0x000fe2000bf25270 */
[----:B-1----:R-:W-:Y:S01]  /*6350*/  IMAD.MOV.U32 R7, RZ, RZ, R4 ;  /* 0x000000ffff077224 */ /* 0x002fe200078e0004 */
[----:B------:R-:W-:Y:S01]  /*6360*/  UISETP.NE.AND UP0, UPT, UR31, 0x5, UPT ;  /* 0x000000051f00788c */ /* 0x000fe2000bf05270 */
[----:B------:R-:W-:Y:S01]  /*6370*/  MOV R9, R5 ;  /* 0x0000000500097202 */ /* 0x000fe20000000f00 */
[----:B------:R-:W-:Y:S02]  /*6380*/  USEL UR6, URZ, 0x1, UP1 ;  /* 0x000000013f067887 */ /* 0x000fe40008800000 */
[----:B------:R-:W-:-:S02]  /*6390*/  USEL UR31, UR31, URZ, UP0 ;  /* 0x0000003f1f1f7287 */ /* 0x000fc40008000000 */
[----:B------:R-:W-:Y:S02]  /*63a0*/  USEL UR38, UR10, URZ, UP1 ;  /* 0x0000003f0a267287 */ /* 0x000fe40008800000 */
[----:B------:R-:W-:Y:S01]  /*63b0*/  LOP3.LUT R16, R16, UR6, RZ, 0x3c, !PT ;  /* 0x0000000610107c12 */ /* 0x000fe2000f8e3cff */
[----:B------:R-:W-:Y:S09]  /*63c0*/  @P2 BRA `(.L_x_36) ;  /* 0xffffffd4005c2947 */ /* 0x000ff2000383ffff */
.L_x_25:
[----:B------:R-:W-:-:S04]  /*63d0*/  ULOP3.LUT UR4, UR45, 0x1, URZ, 0xfc, !UPT ;  /* 0x000000012d047892 */ /* 0x000fc8000f8efc3f */
[----:B------:R-:W-:-:S06]  /*63e0*/  UISETP.NE.AND UP0, UPT, UR4, 0x3, UPT ;  /* 0x000000030400788c */ /* 0x000fcc000bf05270 */
[----:B------:R-:W-:-:S13]  /*63f0*/  PLOP3.LUT P2, PT, PT, PT, UP0, 0x80, 0x0 ;  /* 0x000000000000781c */ /* 0x000fda0003f4f008 */
[----:B------:R-:W-:Y:S05]  /*6400*/  @!P2 BRA `(.L_x_37) ;  /* 0x000000000004a947 */ /* 0x000fea0003800000 */
[----:B------:R-:W-:Y:S01]  /*6410*/  BPT.TRAP 0x1 ;  /* 0x000000040000795c */ /* 0x000fe20000300000 */
.L_x_37:
[----:B------:R-:W-:Y:S02]  /*6420*/  UISETP.GT.U32.AND UP0, UPT, UR45, 0x1, UPT ;  /* 0x000000012d00788c */ /* 0x000fe4000bf04070 */
[----:B------:R-:W-:-:S04]  /*6430*/  ULEA UR4, UR36, UR28, 0x3 ;  /* 0x0000001c24047291 */ /* 0x000fc8000f8e183f */
[----:B------:R-:W-:Y:S01]  /*6440*/  UIADD3 UR4, UR4, 0x28460, URZ ;  /* 0x0002846004047890 */ /* 0x000fe2000fffe03f */
[----:B------:R-:W-:-:S03]  /*6450*/  PLOP3.LUT P2, PT, PT, PT, UP0, 0x80, 0x0 ;  /* 0x000000000000781c */ /* 0x000fc60003f4f008 */
[----:B------:R-:W-:-:S09]  /*6460*/  UPRMT UR4, URZ, 0x654, UR4 ;  /* 0x000006543f047896 */ /* 0x000fd20008000004 */
[----:B------:R-:W-:Y:S01]  /*6470*/  SYNCS.ARRIVE.TRANS64.RED.A1T0 RZ, [UR4], RZ ;  /* 0x000000ffffff79a7 */ /* 0x000fe20008100404 */
[----:B------:R-:W-:Y:S05]  /*6480*/  @P2 BRA `(.L_x_38) ;  /* 0x0000000000042947 */ /* 0x000fea0003800000 */
[----:B------:R-:W-:Y:S01]  /*6490*/  BPT.TRAP 0x1 ;  /* 0x000000040000795c */ /* 0x000fe20000300000 */
.L_x_38:
[----:B------:R-:W-:Y:S05]  /*64a0*/  @!P0 BRA `(.L_x_39) ;  /* 0x0000000000048947 */ /* 0x000fea0003800000 */
[----:B------:R-:W-:Y:S01]  /*64b0*/  BPT.TRAP 0x1 ;  /* 0x000000040000795c */ /* 0x000fe20000300000 */
.L_x_39:
[----:B------:R-:W-:-:S04]  /*64c0*/  ULEA UR28, UR31, UR28, 0x3 ;  /* 0x0000001c1f1c7291 */ /* 0x000fc8000f8e183f */
[----:B------:R-:W-:-:S04]  /*64d0*/  UIADD3 UR28, UR28, 0x28428, URZ ;  /* 0x000284281c1c7890 */ /* 0x000fc8000fffe03f */
[----:B------:R-:W-:-:S09]  /*64e0*/  UPRMT UR28, URZ, 0x654, UR28 ;  /* 0x000006543f1c7896 */ /* 0x000fd2000800001c */
[----:B------:R-:W-:Y:S01]  /*64f0*/  SYNCS.ARRIVE.TRANS64.RED.A1T0 RZ, [UR28], RZ ;  /* 0x000000ffffff79a7 */ /* 0x000fe2000810041c */
[----:B------:R-:W-:Y:S05]  /*6500*/  @P1 BRA `(.L_x_40) ;  /* 0x0000000000041947 */ /* 0x000fea0003800000 */
[----:B------:R-:W-:Y:S01]  /*6510*/  BPT.TRAP 0x1 ;  /* 0x000000040000795c */ /* 0x000fe20000300000 */
.L_x_40:
[----:B------:R-:W1:Y:S01]  /*6520*/  SHFL.BFLY PT, R6, R3, 0x1, 0x1f ;  /* 0x0c201f0003067f89 */ /* 0x000e6200000e0000 */
[----:B------:R-:W-:Y:S01]  /*6530*/  BSSY B0, `(.L_x_41) ;  /* 0x0000023000007945 */ /* 0x000fe20003800000 */
[----:B------:R-:W-:Y:S02]  /*6540*/  MOV R10, 0x3f800000 ;  /* 0x3f800000000a7802 */ /* 0x000fe40000000f00 */
[----:B------:R-:W2:Y:S01]  /*6550*/  SHFL.BFLY PT, R7, R0, 0x1, 0x1f ;  /* 0x0c201f0000077f89 */ /* 0x000ea200000e0000 */
[----:B------:R-:W-:Y:S01]  /*6560*/  MOV R11, 0x7f800000 ;  /* 0x7f800000000b7802 */ /* 0x000fe20000000f00 */
[----:B-1----:R-:W-:Y:S01]  /*6570*/  FADD R6, R6, R3 ;  /* 0x0000000306067221 */ /* 0x002fe20000000000 */
[----:B--2---:R-:W-:-:S04]  /*6580*/  FADD R15, R7, R0 ;  /* 0x00000000070f7221 */ /* 0x004fc80000000000 */
[----:B------:R-:W1:Y:S01]  /*6590*/  SHFL.BFLY PT, R9, R6, 0x2, 0x1f ;  /* 0x0c401f0006097f89 */ /* 0x000e6200000e0000 */
[----:B------:R-:W-:-:S03]  /*65a0*/  MOV R7, 0x3f800000 ;  /* 0x3f80000000077802 */ /* 0x000fc60000000f00 */
[----:B------:R-:W2:Y:S01]  /*65b0*/  SHFL.BFLY PT, R20, R15, 0x2, 0x1f ;  /* 0x0c401f000f147f89 */ /* 0x000ea200000e0000 */
[C---:B-1----:R-:W-:Y:S01]  /*65c0*/  FSETP.NE.AND P0, PT, R6.reuse, -R9, PT ;  /* 0x800000090600720b */ /* 0x042fe20003f05000 */
[----:B------:R-:W-:Y:S01]  /*65d0*/  FADD R3, R6, R9 ;  /* 0x0000000906037221 */ /* 0x000fe20000000000 */
[----:B------:R-:W-:Y:S01]  /*65e0*/  MOV R9, 0x7f800000 ;  /* 0x7f80000000097802 */ /* 0x000fe20000000f00 */
[----:B--2---:R-:W-:-:S10]  /*65f0*/  FADD R8, R15, R20 ;  /* 0x000000140f087221 */ /* 0x004fd40000000000 */
[----:B------:R-:W-:Y:S05]  /*6600*/  @!P0 BRA `(.L_x_42) ;  /* 0x0000000000548947 */ /* 0x000fea0003800000 */
[----:B------:R-:W-:Y:S01]  /*6610*/  IADD3 R0, R3, 0x1800000, RZ ;  /* 0x0180000003007810 */ /* 0x000fe20007ffe0ff */
[----:B------:R-:W-:Y:S03]  /*6620*/  BSSY B1, `(.L_x_43) ;  /* 0x000000c000017945 */ /* 0x000fe60003800000 */
[----:B------:R-:W-:-:S04]  /*6630*/  LOP3.LUT R0, R0, 0x7f800000, RZ, 0xc0, !PT ;  /* 0x7f80000000007812 */ /* 0x000fc800078ec0ff */
[----:B------:R-:W-:-:S13]  /*6640*/  ISETP.GT.U32.AND P0, PT, R0, 0x1ffffff, PT ;  /* 0x01ffffff0000780c */ /* 0x000fda0003f04070 */
[----:B------:R-:W-:Y:S05]  /*6650*/  @P0 BRA `(.L_x_44) ;  /* 0x0000000000100947 */ /* 0x000fea0003800000 */
[----:B------:R-:W-:-:S07]  /*6660*/  MOV R14, 0x6680 ;  /* 0x00006680000e7802 */ /* 0x000fce0000000f00 */
[----:B------:R-:W-:Y:S05]  /*6670*/  CALL.REL.NOINC `($__internal_0_$__cuda_sm20_rcp_rn_f32_slowpath) ;  /* 0x00000038007c7944 */ /* 0x000fea0003c00000 */
[----:B------:R-:W-:Y:S01]  /*6680*/  MOV R7, R0 ;  /* 0x0000000000077202 */ /* 0x000fe20000000f00 */
[----:B------:R-:W-:Y:S06]  /*6690*/  BRA `(.L_x_45) ;  /* 0x0000000000107947 */ /* 0x000fec0003800000 */
.L_x_44:
[----:B------:R-:W1:Y:S02]  /*66a0*/  MUFU.RCP R0, R3 ;  /* 0x0000000300007308 */ /* 0x000e640000001000 */
[----:B-1----:R-:W-:-:S04]  /*66b0*/  FFMA R6, R3, R0, -1 ;  /* 0xbf80000003067423 */ /* 0x002fc80000000000 */
[----:B------:R-:W-:-:S04]  /*66c0*/  FADD.FTZ R7, -R6, -RZ ;  /* 0x800000ff06077221 */ /* 0x000fc80000010100 */
[----:B------:R-:W-:-:S07]  /*66d0*/  FFMA R7, R0, R7, R0 ;  /* 0x0000000700077223 */ /* 0x000fce0000000000 */
.L_x_45:
[----:B------:R-:W-:Y:S05]  /*66e0*/  BSYNC B1 ;  /* 0x0000000000017941 */ /* 0x000fea0003800000 */
.L_x_43:
[----:B------:R-:W-:Y:S01]  /*66f0*/  FSETP.GEU.AND P0, PT, |R3|, 1.175494350822287508e-38, PT ;  /* 0x008000000300780b */ /* 0x000fe20003f0e200 */
[----:B------:R-:W-:-:S12]  /*6700*/  ULDC UR4, c[0x0][0x600] ;  /* 0x0001800000047ab9 */ /* 0x000fd80000000800 */
[----:B------:R-:W-:-:S04]  /*6710*/  @!P0 FMUL R3, R3, 16777216 ;  /* 0x4b80000003038820 */ /* 0x000fc80000400000 */
[----:B------:R-:W1:Y:S02]  /*6720*/  MUFU.LG2 R0, R3 ;  /* 0x0000000300007308 */ /* 0x000e640000000c00 */
[----:B-1----:R-:W-:-:S04]  /*6730*/  @!P0 FADD R0, R0, -24 ;  /* 0xc1c0000000008421 */ /* 0x002fc80000000000 */
[----:B------:R-:W-:-:S04]  /*6740*/  FMUL R11, R0, 0.69314718246459960938 ;  /* 0x3f317218000b7820 */ /* 0x000fc80000400000 */
[----:B------:R-:W-:-:S07]  /*6750*/  FFMA R11, R4, UR4, R11 ;  /* 0x00000004040b7c23 */ /* 0x000fce000800000b */
.L_x_42:
[----:B------:R-:W-:Y:S05]  /*6760*/  BSYNC B0 ;  /* 0x0000000000007941 */ /* 0x000fea0003800000 */
.L_x_41:
[----:B------:R-:W-:Y:S01]  /*6770*/  FSETP.NE.AND P0, PT, R15, -R20, PT ;  /* 0x800000140f00720b */ /* 0x000fe20003f05000 */
[----:B------:R-:W-:Y:S01]  /*6780*/  ULDC UR4, c[0x0][0x608] ;  /* 0x0001820000047ab9 */ /* 0x000fe20000000800 */
[----:B------:R-:W-:Y:S01]  /*6790*/  BSSY B0, `(.L_x_46) ;  /* 0x0000031000007945 */ /* 0x000fe20003800000 */
[----:B------:R-:W-:-:S04]  /*67a0*/  FMUL R7, R7, UR4 ;  /* 0x0000000407077c20 */ /* 0x000fc80008400000 */
        /* <DEDUP_REMOVED lines=24> */
[----:B------:R-:W-:Y:S06]  /*6930*/  @!P0 BRA `(.L_x_47) ;  /* 0x0000000000588947 */ /* 0x000fec0003800000 */
[----:B------:R-:W-:Y:S01]  /*6940*/  IADD3 R0, R8, 0x1800000, RZ ;  /* 0x0180000008007810 */ /* 0x000fe20007ffe0ff */
[----:B------:R-:W-:Y:S03]  /*6950*/  BSSY B1, `(.L_x_48) ;  /* 0x000000d000017945 */ /* 0x000fe60003800000 */
[----:B------:R-:W-:-:S04]  /*6960*/  LOP3.LUT R0, R0, 0x7f800000, RZ, 0xc0, !PT ;  /* 0x7f80000000007812 */ /* 0x000fc800078ec0ff */
[----:B------:R-:W-:-:S13]  /*6970*/  ISETP.GT.U32.AND P0, PT, R0, 0x1ffffff, PT ;  /* 0x01ffffff0000780c */ /* 0x000fda0003f04070 */
[----:B------:R-:W-:Y:S05]  /*6980*/  @P0 BRA `(.L_x_49) ;  /* 0x0000000000140947 */ /* 0x000fea0003800000 */
[----:B------:R-:W-:Y:S02]  /*6990*/  MOV R3, R8 ;  /* 0x0000000800037202 */ /* 0x000fe40000000f00 */
[----:B------:R-:W-:-:S07]  /*69a0*/  MOV R14, 0x69c0 ;  /* 0x000069c0000e7802 */ /* 0x000fce0000000f00 */
[----:B------:R-:W-:Y:S05]  /*69b0*/  CALL.REL.NOINC `($__internal_0_$__cuda_sm20_rcp_rn_f32_slowpath) ;  /* 0x0000003400ac7944 */ /* 0x000fea0003c00000 */
[----:B------:R-:W-:Y:S01]  /*69c0*/  MOV R10, R0 ;  /* 0x00000000000a7202 */ /* 0x000fe20000000f00 */
[----:B------:R-:W-:Y:S06]  /*69d0*/  BRA `(.L_x_50) ;  /* 0x0000000000107947 */ /* 0x000fec0003800000 */
.L_x_49:
[----:B------:R-:W1:Y:S02]  /*69e0*/  MUFU.RCP R3, R8 ;  /* 0x0000000800037308 */ /* 0x000e640000001000 */
[----:B-1----:R-:W-:-:S04]  /*69f0*/  FFMA R0, R8, R3, -1 ;  /* 0xbf80000008007423 */ /* 0x002fc80000000003 */
[----:B------:R-:W-:-:S04]  /*6a00*/  FADD.FTZ R0, -R0, -RZ ;  /* 0x800000ff00007221 */ /* 0x000fc80000010100 */
[----:B------:R-:W-:-:S07]  /*6a10*/  FFMA R10, R3, R0, R3 ;  /* 0x00000000030a7223 */ /* 0x000fce0000000003 */
.L_x_50:
[----:B------:R-:W-:Y:S05]  /*6a20*/  BSYNC B1 ;  /* 0x0000000000017941 */ /* 0x000fea0003800000 */
.L_x_48:
[----:B------:R-:W-:Y:S01]  /*6a30*/  FSETP.GEU.AND P0, PT, |R8|, 1.175494350822287508e-38, PT ;  /* 0x008000000800780b */ /* 0x000fe20003f0e200 */
[----:B------:R-:W-:-:S12]  /*6a40*/  ULDC UR4, c[0x0][0x600] ;  /* 0x0001800000047ab9 */ /* 0x000fd80000000800 */
[----:B------:R-:W-:-:S04]  /*6a50*/  @!P0 FMUL R8, R8, 16777216 ;  /* 0x4b80000008088820 */ /* 0x000fc80000400000 */
[----:B------:R-:W1:Y:S02]  /*6a60*/  MUFU.LG2 R0, R8 ;  /* 0x0000000800007308 */ /* 0x000e640000000c00 */
[----:B-1----:R-:W-:-:S04]  /*6a70*/  @!P0 FADD R0, R0, -24 ;  /* 0xc1c0000000008421 */ /* 0x002fc80000000000 */
[----:B------:R-:W-:-:S04]  /*6a80*/  FMUL R0, R0, 0.69314718246459960938 ;  /* 0x3f31721800007820 */ /* 0x000fc80000400000 */
[----:B------:R-:W-:-:S07]  /*6a90*/  FFMA R9, R5, UR4, R0 ;  /* 0x0000000405097c23 */ /* 0x000fce0008000000 */
.L_x_47:
[----:B------:R-:W-:Y:S05]  /*6aa0*/  BSYNC B0 ;  /* 0x0000000000007941 */ /* 0x000fea0003800000 */
.L_x_46:
[----:B------:R-:W1:Y:S01]  /*6ab0*/  S2UR UR5, SR_CgaCtaId ;  /* 0x00000000000579c3 */ /* 0x000e620000008800 */
[----:B------:R-:W-:Y:S01]  /*6ac0*/  UMOV UR4, 0x400 ;  /* 0x0000040000047882 */ /* 0x000fe20000000000 */
[----:B------:R-:W-:Y:S01]  /*6ad0*/  SHF.L.U32 R0, R19, 0x1f, RZ ;  /* 0x0000001f13007819 */ /* 0x000fe200000006ff */
[----:B------:R-:W-:Y:S01]  /*6ae0*/  UISETP.NE.AND UP0, UPT, UR48, 0x1, UPT ;  /* 0x000000013000788c */ /* 0x000fe2000bf05270 */
[----:B------:R-:W-:Y:S01]  /*6af0*/  LOP3.LUT P0, RZ, R2, 0x3, RZ, 0xc0, !PT ;  /* 0x0000000302ff7812 */ /* 0x000fe2000780c0ff */
[----:B------:R-:W-:Y:S02]  /*6b00*/  UISETP.NE.AND UP1, UPT, UR48, 0x2, UPT ;  /* 0x000000023000788c */ /* 0x000fe4000bf25270 */
[----:B------:R-:W-:-:S07]  /*6b10*/  USHF.L.U32 UR42, UR42, 0x6, URZ ;  /* 0x000000062a2a7899 */ /* 0x000fce000800063f */
[----:B------:R-:W-:Y:S02]  /*6b20*/  @!UP0 ULOP3.LUT UP2, URZ, UR36, 0x2, URZ, 0xc0, !UPT ;  /* 0x00000002243f8892 */ /* 0x000fe4000f84c03f */
[----:B------:R-:W-:Y:S02]  /*6b30*/  @!UP0 ULOP3.LUT UR36, UR36, 0x1, URZ, 0xc0, !UPT ;  /* 0x0000000124248892 */ /* 0x000fe4000f8ec03f */
[----:B------:R-:W-:Y:S02]  /*6b40*/  @!UP0 USEL UR6, URZ, 0x1, UP2 ;  /* 0x000000013f068887 */ /* 0x000fe40009000000 */
[----:B------:R-:W-:Y:S02]  /*6b50*/  @!UP1 UIADD3 UR7, UR36, 0x1, URZ ;  /* 0x0000000124079890 */ /* 0x000fe4000fffe03f */
[----:B------:R-:W-:Y:S02]  /*6b60*/  @!UP0 ULOP3.LUT UR37, UR37, UR6, URZ, 0x3c, !UPT ;  /* 0x0000000625258292 */ /* 0x000fe4000f8e3c3f */
[----:B-1----:R-:W-:-:S02]  /*6b70*/  ULEA UR4, UR5, UR4, 0x18 ;  /* 0x0000000405047291 */ /* 0x002fc4000f8ec03f */
[----:B------:R-:W-:Y:S02]  /*6b80*/  @!UP1 UISETP.GT.U32.AND UP2, UPT, UR7, 0x1, UPT ;  /* 0x000000010700988c */ /* 0x000fe4000bf44070 */
[----:B------:R-:W-:Y:S02]  /*6b90*/  ULEA UR4, UR48, UR4, 0x3 ;  /* 0x0000000430047291 */ /* 0x000fe4000f8e183f */
[----:B------:R-:W-:Y:S01]  /*6ba0*/  @!UP1 USEL UR6, URZ, 0x1, !UP2 ;  /* 0x000000013f069887 */ /* 0x000fe2000d000000 */
[----:B------:R-:W-:Y:S01]  /*6bb0*/  ULDC UR5, c[0x0][0x608] ;  /* 0x0001820000057ab9 */ /* 0x000fe20000000800 */
[----:B------:R-:W-:Y:S01]  /*6bc0*/  @!UP1 ULOP3.LUT UR36, UR36, 0x1, URZ, 0xc, !UPT ;  /* 0x0000000124249892 */ /* 0x000fe2000f8e0c3f */
[----:B------:R-:W-:Y:S01]  /*6bd0*/  FMUL R10, R10, UR5 ;  /* 0x000000050a0a7c20 */ /* 0x000fe20008400000 */
[----:B------:R-:W-:-:S03]  /*6be0*/  @!UP1 ULOP3.LUT UR37, UR37, UR6, URZ, 0x3c, !UPT ;  /* 0x0000000625259292 */ /* 0x000fc6000f8e3c3f */
[----:B------:R-:W1:Y:S02]  /*6bf0*/  SYNCS.PHASECHK.TRANS64.TRYWAIT P1, [UR4+0x28498], R0 ;  /* 0x02849800ff0075a7 */ /* 0x000e640008020144 */
[----:B-1----:R-:W-:Y:S07]  /*6c00*/  @!P1 BRA `(.L_x_51) ;  /* 0x0000003000209947 */ /* 0x002fee0003800000 */
.L_x_116:
[----:B------:R-:W-:Y:S04]  /*6c10*/  BSSY B0, `(.L_x_52) ;  /* 0x000001a000007945 */ /* 0x000fe80003800000 */
[----:B------:R-:W-:Y:S05]  /*6c20*/  @P0 BRA `(.L_x_53) ;  /* 0x0000000000600947 */ /* 0x000fea0003800000 */
[----:B------:R-:W2:Y:S01]  /*6c30*/  LDC R4, c[0x0][0xa10] ;  /* 0x00028400ff047b82 */ /* 0x000ea20000000800 */
[----:B-1----:R-:W-:Y:S01]  /*6c40*/  LOP3.LUT R0, R2, 0x60, RZ, 0xc0, !PT ;  /* 0x0000006002007812 */ /* 0x002fe200078ec0ff */
[----:B------:R-:W-:Y:S01]  /*6c50*/  IMAD R5, RZ, RZ, -UR47 ;  /* 0x8000002fff057e24 */ /* 0x000fe2000f8e02ff */
[----:B------:R-:W-:Y:S01]  /*6c60*/  SHF.R.U32.HI R3, RZ, 0x2, R2 ;  /* 0x00000002ff037819 */ /* 0x000fe20000011602 */
[----:B------:R-:W-:Y:S01]  /*6c70*/  ULDC UR4, c[0x0][0x288] ;  /* 0x0000a20000047ab9 */ /* 0x000fe20000000800 */
[----:B------:R-:W-:Y:S02]  /*6c80*/  SHF.R.U32.HI R0, RZ, 0x5, R0 ;  /* 0x00000005ff007819 */ /* 0x000fe40000011600 */
[----:B------:R-:W-:Y:S01]  /*6c90*/  LOP3.LUT R3, R3, 0x7, RZ, 0xc0, !PT ;  /* 0x0000000703037812 */ /* 0x000fe200078ec0ff */
[----:B------:R-:W1:Y:S01]  /*6ca0*/  LDC.64 R6, c[0x0][0x688] ;  /* 0x0001a200ff067b82 */ /* 0x000e620000000a00 */
[----:B------:R-:W-:-:S04]  /*6cb0*/  SHF.L.U32 R0, R0, 0x4, RZ ;  /* 0x0000000400007819 */ /* 0x000fc800000006ff */
[----:B------:R-:W-:Y:S01]  /*6cc0*/  LOP3.LUT R3, R0, 0xfffffff0, R3, 0xe2, !PT ;  /* 0xfffffff000037812 */ /* 0x000fe200078ee203 */
[----:B--2---:R-:W-:-:S04]  /*6cd0*/  IMAD R5, R4, R5, UR46 ;  /* 0x0000002e04057e24 */ /* 0x004fc8000f8e0205 */
[----:B-1----:R-:W-:Y:S01]  /*6ce0*/  IMAD R0, R5, R6, UR42 ;  /* 0x0000002a05007e24 */ /* 0x002fe2000f8e0206 */
[----:B------:R-:W-:-:S03]  /*6cf0*/  IADD3 R5, R3, UR42, RZ ;  /* 0x0000002a03057c10 */ /* 0x000fc6000fffe0ff */
[----:B------:R-:W-:Y:S01]  /*6d00*/  IMAD R0, R7, UR44, R0 ;  /* 0x0000002c07007c24 */ /* 0x000fe2000f8e0200 */
[C---:B------:R-:W-:Y:S02]  /*6d10*/  IADD3 R4, R5.reuse, 0x8, RZ ;  /* 0x0000000805047810 */ /* 0x040fe40007ffe0ff */
[----:B------:R-:W-:Y:S02]  /*6d20*/  ISETP.GE.U32.AND P0, PT, R5, UR4, PT ;  /* 0x0000000405007c0c */ /* 0x000fe4000bf06070 */
[----:B------:R-:W-:Y:S02]  /*6d30*/  IADD3 R3, P2, R3, R0, RZ ;  /* 0x0000000003037210 */ /* 0x000fe40007f5e0ff */
[----:B------:R-:W-:Y:S01]  /*6d40*/  ISETP.GE.U32.AND P1, PT, R4, UR4, PT ;  /* 0x0000000404007c0c */ /* 0x000fe2000bf26070 */
[----:B------:R-:W-:Y:S01]  /*6d50*/  ULDC.64 UR4, c[0x0][0x680] ;  /* 0x0001a00000047ab9 */ /* 0x000fe20000000a00 */
[----:B------:R-:W-:Y:S02]  /*6d60*/  LEA.HI.X.SX32 R0, R0, RZ, 0x1, P2 ;  /* 0x000000ff00007211 */ /* 0x000fe400010f0eff */
[----:B------:R-:W-:-:S04]  /*6d70*/  LEA R4, P2, R3, UR4, 0x2 ;  /* 0x0000000403047c11 */ /* 0x000fc8000f8410ff */
[----:B------:R-:W-:-:S05]  /*6d80*/  LEA.HI.X R5, R3, UR5, R0, 0x2, P2 ;  /* 0x0000000503057c11 */ /* 0x000fca00090f1400 */
[----:B------:R2:W-:Y:S04]  /*6d90*/  @!P0 STG.E desc[UR52][R4.64], R11 ;  /* 0x0000000b04008986 */ /* 0x0005e8000c101934 */
[----:B------:R2:W-:Y:S02]  /*6da0*/  @!P1 STG.E desc[UR52][R4.64+0x20], R9 ;  /* 0x0000200904009986 */ /* 0x0005e4000c101934 */
.L_x_53:
[----:B------:R-:W-:Y:S05]  /*6db0*/  BSYNC B0 ;  /* 0x0000000000007941 */ /* 0x000fea0003800000 */
.L_x_52:
[----:B------:R-:W-:Y:S01]  /*6dc0*/  ULDC.64 UR4, c[0x0][0x730] ;  /* 0x0001cc0000047ab9 */ /* 0x000fe20000000a00 */
[-C--:B------:R-:W-:Y:S01]  /*6dd0*/  FMUL R90, R90, R10.reuse ;  /* 0x0000000a5a5a7220 */ /* 0x080fe20000400000 */
[----:B------:R-:W-:Y:S01]  /*6de0*/  ISETP.NE.U32.AND P0, PT, RZ, UR4, PT ;  /* 0x00000004ff007c0c */ /* 0x000fe2000bf05070 */
[-C--:B------:R-:W-:Y:S01]  /*6df0*/  FMUL R91, R91, R10.reuse ;  /* 0x0000000a5b5b7220 */ /* 0x080fe20000400000 */
[-C--:B------:R-:W-:Y:S01]  /*6e00*/  FMUL R94, R94, R10.reuse ;  /* 0x0000000a5e5e7220 */ /* 0x080fe20000400000 */
[-C--:B------:R-:W-:Y:S01]  /*6e10*/  FMUL R95, R95, R10.reuse ;  /* 0x0000000a5f5f7220 */ /* 0x080fe20000400000 */
[----:B------:R-:W-:Y:S01]  /*6e20*/  ISETP.NE.AND.EX P0, PT, RZ, UR5, PT, P0 ;  /* 0x00000005ff007c0c */ /* 0x000fe2000bf05300 */
        /* <DEDUP_REMOVED lines=20> */
[----:B------:R-:W-:Y:S06]  /*6f70*/  @P0 BRA `(.L_x_54) ;  /* 0x0000000000240947 */ /* 0x000fec0003800000 */
[----:B------:R-:W-:Y:S02]  /*6f80*/  ULDC.64 UR4, c[0x0][0x728] ;  /* 0x0001ca0000047ab9 */ /* 0x000fe40000000a00 */
[----:B------:R-:W-:-:S04]  /*6f90*/  ISETP.NE.U32.AND P0, PT, RZ, UR4, PT ;  /* 0x00000004ff007c0c */ /* 0x000fc8000bf05070 */
[----:B------:R-:W-:-:S13]  /*6fa0*/  ISETP.NE.AND.EX P0, PT, RZ, UR5, PT, P0 ;  /* 0x00000005ff007c0c */ /* 0x000fda000bf05300 */
[----:B------:R-:W-:Y:S05]  /*6fb0*/  @!P0 BRA `(.L_x_55) ;  /* 0x00000000000c8947 */ /* 0x000fea0003800000 */
[----:B--2---:R-:W2:Y:S02]  /*6fc0*/  LDC.64 R4, c[0x0][0x728] ;  /* 0x0001ca00ff047b82 */ /* 0x004ea40000000a00 */
[----:B--2---:R3:W5:Y:S01]  /*6fd0*/  LDG.E R18, desc[UR52][R4.64] ;  /* 0x0000003404127981 */ /* 0x004762000c1e1900 */
[----:B------:R-:W-:Y:S05]  /*6fe0*/  BRA `(.L_x_54) ;  /* 0x0000000000087947 */ /* 0x000fea0003800000 */
.L_x_55:
[----:B------:R-:W-:Y:S02]  /*6ff0*/  ULDC UR4, c[0x0][0x720] ;  /* 0x0001c80000047ab9 */ /* 0x000fe40000000800 */
[----:B------:R-:W-:-:S07]  /*7000*/  MOV R18, UR4 ;  /* 0x0000000400127c02 */ /* 0x000fce0008000f00 */
.L_x_54:
[----:B-1----:R-:W-:-:S04]  /*7010*/  MOV R0, RZ ;  /* 0x000000ff00007202 */ /* 0x002fc80000000f00 */
[----:B------:R-:W-:-:S13]  /*7020*/  LOP3.LUT P0, RZ, R0, 0x1bf, RZ, 0xc0, !PT ;  /* 0x000001bf00ff7812 */ /* 0x000fda000780c0ff */
[----:B------:R-:W-:Y:S05]  /*7030*/  @!P0 BRA `(.L_x_56) ;  /* 0x0000000000408947 */ /* 0x000fea0003800000 */
[----:B------:R-:W-:Y:S01]  /*7040*/  MOV R0, 0x0 ;  /* 0x0000000000007802 */ /* 0x000fe20000000f00 */
[----:B------:R-:W-:Y:S01]  /*7050*/  ULDC.64 UR4, c[0x4][0x70] ;  /* 0x01001c0000047ab9 */ /* 0x000fe20000000a00 */
[----:B------:R-:W-:Y:S01]  /*7060*/  ULDC.64 UR6, c[0x4][0x8] ;  /* 0x0100020000067ab9 */ /* 0x000fe20000000a00 */
[----:B--23--:R-:W-:Y:S01]  /*7070*/  MOV R4, UR4 ;  /* 0x0000000400047c02 */ /* 0x00cfe20008000f00 */
[----:B------:R1:W2:Y:S01]  /*7080*/  LDC.64 R14, c[0x4][R0] ;  /* 0x01000000000e7b82 */ /* 0x0002a20000000a00 */
[----:B------:R-:W-:Y:S01]  /*7090*/  MOV R5, UR5 ;  /* 0x0000000500057c02 */ /* 0x000fe20008000f00 */
[----:B------:R-:W-:Y:S01]  /*70a0*/  ULDC.64 UR4, c[0x4][0x78] ;  /* 0x01001e0000047ab9 */ /* 0x000fe20000000a00 */
[----:B------:R-:W-:Y:S01]  /*70b0*/  MOV R10, UR6 ;  /* 0x00000006000a7c02 */ /* 0x000fe20008000f00 */
[----:B------:R-:W-:Y:S01]  /*70c0*/  IMAD.MOV.U32 R8, RZ, RZ, 0x70 ;  /* 0x00000070ff087424 */ /* 0x000fe200078e00ff */
[----:B------:R-:W-:Y:S02]  /*70d0*/  MOV R6, UR4 ;  /* 0x0000000400067c02 */ /* 0x000fe40008000f00 */
[----:B------:R-:W-:-:S02]  /*70e0*/  MOV R7, UR5 ;  /* 0x0000000500077c02 */ /* 0x000fc40008000f00 */
[----:B------:R-:W-:Y:S02]  /*70f0*/  MOV R11, UR7 ;  /* 0x00000007000b7c02 */ /* 0x000fe40008000f00 */
[----:B------:R-:W-:Y:S02]  /*7100*/  MOV R12, 0x1 ;  /* 0x00000001000c7802 */ /* 0x000fe40000000f00 */
[----:B-1----:R-:W-:-:S07]  /*7110*/  MOV R13, RZ ;  /* 0x000000ff000d7202 */ /* 0x002fce0000000f00 */
[----:B------:R-:W-:-:S07]  /*7120*/  LEPC R20, `(.L_x_56) ;  /* 0x000000001014794e */ /* 0x000fce0000000000 */
[----:B--2--5:R-:W-:Y:S05]  /*7130*/  CALL.ABS.NOINC R14 ;  /* 0x000000000e007343 */ /* 0x024fea0003c00000 */
.L_x_56:
[----:B------:R-:W1:Y:S01]  /*7140*/  S2R R3, SR_CgaCtaId ;  /* 0x0000000000037919 */ /* 0x000e620000008800 */
[----:B------:R-:W-:Y:S02]  /*7150*/  MOV R0, 0x400 ;  /* 0x0000040000007802 */ /* 0x000fe40000000f00 */
[----:B--23--:R-:W-:Y:S02]  /*7160*/  MOV R5, UR48 ;  /* 0x0000003000057c02 */ /* 0x00cfe40008000f00 */
[----:B-1----:R-:W-:-:S05]  /*7170*/  LEA R0, R3, R0, 0x18 ;  /* 0x0000000003007211 */ /* 0x002fca00078ec0ff */
[----:B------:R-:W-:-:S05]  /*7180*/  IMAD R22, R5, 0x2200, R0 ;  /* 0x0000220005167824 */ /* 0x000fca00078e0200 */
[----:B------:R-:W-:-:S04]  /*7190*/  IADD3 R23, R22, 0x21e00, RZ ;  /* 0x00021e0016177810 */ /* 0x000fc80007ffe0ff */
[----:B------:R-:W-:-:S13]  /*71a0*/  LOP3.LUT P0, RZ, R23, 0x1b0, RZ, 0xc0, !PT ;  /* 0x000001b017ff7812 */ /* 0x000fda000780c0ff */
[----:B------:R-:W-:Y:S05]  /*71b0*/  @!P0 BRA `(.L_x_57) ;  /* 0x0000000000408947 */ /* 0x000fea0003800000 */
[----:B------:R-:W-:Y:S01]  /*71c0*/  MOV R0, 0x0 ;  /* 0x0000000000007802 */ /* 0x000fe20000000f00 */
[----:B------:R-:W-:Y:S01]  /*71d0*/  ULDC.64 UR4, c[0x4][0x70] ;  /* 0x01001c0000047ab9 */ /* 0x000fe20000000a00 */
[----:B------:R-:W-:Y:S01]  /*71e0*/  ULDC.64 UR6, c[0x4][0x78] ;  /* 0x01001e0000067ab9 */ /* 0x000fe20000000a00 */
[----:B------:R-:W-:Y:S01]  /*71f0*/  MOV R4, UR4 ;  /* 0x0000000400047c02 */ /* 0x000fe20008000f00 */
        /* <DEDUP_REMOVED lines=12> */
.L_x_57:
[C---:B------:R-:W-:Y:S01]  /*72c0*/  SHF.L.U32 R0, R2.reuse, 0x4, RZ ;  /* 0x0000000402007819 */ /* 0x040fe200000006ff */
[----:B------:R-:W-:Y:S01]  /*72d0*/  ULDC.64 UR4, c[0x0][0x730] ;  /* 0x0001cc0000047ab9 */ /* 0x000fe20000000a00 */
[----:B------:R-:W-:Y:S02]  /*72e0*/  SHF.L.U32 R3, R2, 0x5, RZ ;  /* 0x0000000502037819 */ /* 0x000fe400000006ff */
[----:B------:R-:W-:Y:S02]  /*72f0*/  LOP3.LUT R0, R0, 0x600, RZ, 0xc0, !PT ;  /* 0x0000060000007812 */ /* 0x000fe400078ec0ff */
[----:B------:R-:W-:Y:S02]  /*7300*/  LOP3.LUT R4, R3, 0xc0, RZ, 0xc0, !PT ;  /* 0x000000c003047812 */ /* 0x000fe400078ec0ff */
[--C-:B------:R-:W-:Y:S02]  /*7310*/  LOP3.LUT R0, R0, 0x20, R3.reuse, 0xf8, !PT ;  /* 0x0000002000007812 */ /* 0x100fe400078ef803 */
[----:B------:R-:W-:Y:S01]  /*7320*/  ISETP.NE.U32.AND P0, PT, RZ, UR4, PT ;  /* 0x00000004ff007c0c */ /* 0x000fe2000bf05070 */
[----:B------:R-:W-:Y:S01]  /*7330*/  ULDC UR4, c[0x0][0x720] ;  /* 0x0001c80000047ab9 */ /* 0x000fe20000000800 */
[----:B------:R-:W-:-:S02]  /*7340*/  LOP3.LUT R3, R0, 0x100, R3, 0xf8, !PT ;  /* 0x0000010000037812 */ /* 0x000fc400078ef803 */
[----:B------:R-:W-:Y:S02]  /*7350*/  LOP3.LUT R0, R2, 0x7f, RZ, 0xc0, !PT ;  /* 0x0000007f02007812 */ /* 0x000fe400078ec0ff */
[----:B------:R-:W-:Y:S02]  /*7360*/  SHF.R.U32.HI R5, RZ, 0x1, R2 ;  /* 0x00000001ff057819 */ /* 0x000fe40000011602 */
[----:B------:R-:W-:Y:S02]  /*7370*/  ISETP.NE.AND.EX P0, PT, RZ, UR5, PT, P0 ;  /* 0x00000005ff007c0c */ /* 0x000fe4000bf05300 */
[----:B------:R-:W-:Y:S02]  /*7380*/  IADD3 R0, R0, 0x1f, RZ ;  /* 0x0000001f00007810 */ /* 0x000fe40007ffe0ff */
[----:B------:R-:W-:Y:S02]  /*7390*/  LOP3.LUT R4, R4, 0x8, R5, 0xf8, !PT ;  /* 0x0000000804047812 */ /* 0x000fe400078ef805 */
[----:B------:R-:W-:-:S02]  /*73a0*/  SHF.L.U32 R5, R2, 0x2, RZ ;  /* 0x0000000202057819 */ /* 0x000fc400000006ff */
[----:B-----5:R-:W-:Y:S02]  /*73b0*/  FSEL R57, R18, UR4, !P0 ;  /* 0x0000000412397c08 */ /* 0x020fe4000c000000 */
[----:B------:R-:W-:Y:S02]  /*73c0*/  ISETP.GT.U32.AND P1, PT, R0, 0x3e, PT ;  /* 0x0000003e0000780c */ /* 0x000fe40003f24070 */
[----:B------:R-:W-:Y:S01]  /*73d0*/  LOP3.LUT R4, R4, 0x18, R5, 0x78, !PT ;  /* 0x0000001804047812 */ /* 0x000fe200078e7805 */
[-C--:B------:R-:W-:Y:S01]  /*73e0*/  FMUL R5, R90, R57.reuse ;  /* 0x000000395a057220 */ /* 0x080fe20000400000 */
[-C--:B------:R-:W-:Y:S01]  /*73f0*/  FMUL R0, R91, R57.reuse ;  /* 0x000000395b007220 */ /* 0x080fe20000400000 */
[-C--:B------:R-:W-:Y:S01]  /*7400*/  FMUL R6, R92, R57.reuse ;  /* 0x000000395c067220 */ /* 0x080fe20000400000 */
[-C--:B------:R-:W-:Y:S01]  /*7410*/  FMUL R7, R93, R57.reuse ;  /* 0x000000395d077220 */ /* 0x080fe20000400000 */
[-C--:B------:R-:W-:Y:S01]  /*7420*/  FMUL R8, R94, R57.reuse ;  /* 0x000000395e087220 */ /* 0x080fe20000400000 */
[-C--:B------:R-:W-:Y:S01]  /*7430*/  FMUL R9, R95, R57.reuse ;  /* 0x000000395f097220 */ /* 0x080fe20000400000 */
[----:B------:R-:W-:Y:S01]  /*7440*/  LOP3.LUT R24, R3, R4, RZ, 0xfc, !PT ;  /* 0x0000000403187212 */ /* 0x000fe200078efcff */
        /* <DEDUP_REMOVED lines=12> */
[----:B------:R-:W-:Y:S01]  /*7510*/  LOP3.LUT P0, RZ, R2, 0x4, RZ, 0xc0, !PT ;  /* 0x0000000402ff7812 */ /* 0x000fe2000780c0ff */
[-C--:B------:R-:W-:Y:S01]  /*7520*/  FMUL R26, R26, R57.reuse ;  /* 0x000000391a1a7220 */ /* 0x080fe20000400000 */
[----:B------:R-:W-:Y:S01]  /*7530*/  MOV R0, 0x20 ;  /* 0x0000002000007802 */ /* 0x000fe20000000f00 */
[-C--:B------:R-:W-:Y:S01]  /*7540*/  FMUL R27, R27, R57.reuse ;  /* 0x000000391b1b7220 */ /* 0x080fe20000400000 */
[----:B------:R-:W-:Y:S01]  /*7550*/  F2FP.BF16.F32.PACK_AB R6, R7, R6 ;  /* 0x000000060706723e */ /* 0x000fe200000010ff */
[-C--:B------:R-:W-:Y:S01]  /*7560*/  FMUL R28, R28, R57.reuse ;  /* 0x000000391c1c7220 */ /* 0x080fe20000400000 */
[----:B------:R-:W-:Y:S01]  /*7570*/  F2FP.BF16.F32.PACK_AB R7, R9, R8 ;  /* 0x000000080907723e */ /* 0x000fe200000010ff */
[-C--:B------:R-:W-:Y:S01]  /*7580*/  FMUL R29, R29, R57.reuse ;  /* 0x000000391d1d7220 */ /* 0x080fe20000400000 */
[----:B------:R-:W-:Y:S01]  /*7590*/  F2FP.BF16.F32.PACK_AB R8, R11, R10 ;  /* 0x0000000a0b08723e */ /* 0x000fe200000010ff */
[----:B------:R-:W-:Y:S01]  /*75a0*/  FMUL R30, R30, R57 ;  /* 0x000000391e1e7220 */ /* 0x000fe20000400000 */
[----:B------:R-:W-:Y:S01]  /*75b0*/  LEA R23, R24, R23, 0x1 ;  /* 0x0000001718177211 */ /* 0x000fe200078e08ff */
        /* <DEDUP_REMOVED lines=30> */
[----:B------:R-:W-:Y:S02]  /*77a0*/  SEL R0, R0, 0xffffffe0, !P0 ;  /* 0xffffffe000007807 */ /* 0x000fe40004000000 */
[----:B------:R-:W-:Y:S01]  /*77b0*/  LEA R24, R24, R22, 0x1 ;  /* 0x0000001618187211 */ /* 0x000fe200078e08ff */
[----:B------:R-:W-:Y:S06]  /*77c0*/  @P1 BRA `(.L_x_58) ;  /* 0x0000000000041947 */ /* 0x000fec0003800000 */
[----:B------:R-:W-:-:S04]  /*77d0*/  DEPBAR.LE SB0, 0x1 ;  /* 0x000080400000791a */ /* 0x000fc80000000000 */
.L_x_58:
[----:B------:R-:W-:Y:S05]  /*77e0*/  WARPSYNC.ALL ;  /* 0x0000000000007948 */ /* 0x000fea0003800000 */
[----:B------:R-:W-:Y:S01]  /*77f0*/  BAR.SYNC.DEFER_BLOCKING 0x1, 0x80 ;  /* 0x0042000000007b1d */ /* 0x000fe20000010000 */
[----:B------:R-:W-:Y:S02]  /*7800*/  IADD3 R3, R23, R0, RZ ;  /* 0x0000000017037210 */ /* 0x000fe40007ffe0ff */
[----:B------:R-:W-:Y:S02]  /*7810*/  F2FP.BF16.F32.PACK_AB R13, R27, R28 ;  /* 0x0000001c1b0d723e */ /* 0x000fe400000010ff */
[----:B------:R-:W-:Y:S01]  /*7820*/  F2FP.BF16.F32.PACK_AB R14, R29, R30 ;  /* 0x0000001e1d0e723e */ /* 0x000fe200000010ff */
[----:B------:R-:W-:Y:S01]  /*7830*/  BSSY B0, `(.L_x_59) ;  /* 0x000001d000007945 */ /* 0x000fe20003800000 */
[----:B------:R-:W-:-:S02]  /*7840*/  F2FP.BF16.F32.PACK_AB R15, R31, R32 ;  /* 0x000000201f0f723e */ /* 0x000fc400000010ff */
[----:B------:R-:W-:Y:S02]  /*7850*/  F2FP.BF16.F32.PACK_AB R12, R25, R26 ;  /* 0x0000001a190c723e */ /* 0x000fe400000010ff */
[----:B------:R-:W-:Y:S02]  /*7860*/  F2FP.BF16.F32.PACK_AB R28, R33, R34 ;  /* 0x00000022211c723e */ /* 0x000fe400000010ff */
[----:B------:R-:W-:Y:S02]  /*7870*/  F2FP.BF16.F32.PACK_AB R29, R35, R36 ;  /* 0x00000024231d723e */ /* 0x000fe400000010ff */
[----:B------:R-:W-:Y:S02]  /*7880*/  F2FP.BF16.F32.PACK_AB R30, R37, R38 ;  /* 0x00000026251e723e */ /* 0x000fe400000010ff */
[----:B------:R-:W-:Y:S02]  /*7890*/  F2FP.BF16.F32.PACK_AB R31, R39, R40 ;  /* 0x00000028271f723e */ /* 0x000fe400000010ff */
[----:B------:R-:W-:Y:S01]  /*78a0*/  IADD3 R0, R0, 0x1000, R23 ;  /* 0x0000100000007810 */ /* 0x000fe20007ffe017 */
[----:B------:R1:W-:Y:S04]  /*78b0*/  STSM.16.M88.4 [R24+0x21e00], R4 ;  /* 0x021e000418007844 */ /* 0x0003e80000000200 */
[----:B------:R1:W-:Y:S01]  /*78c0*/  STSM.16.M88.4 [R3], R8 ;  /* 0x0000000803007844 */ /* 0x0003e20000000200 */
[----:B------:R-:W-:Y:S01]  /*78d0*/  @!PT LDS RZ, [RZ] ;  /* 0x00000000fffff984 */ /* 0x000fe20000000800 */
[----:B------:R-:W-:Y:S01]  /*78e0*/  @!PT LDS RZ, [RZ] ;  /* 0x00000000fffff984 */ /* 0x000fe20000000800 */
[----:B------:R-:W-:Y:S01]  /*78f0*/  @!PT LDS RZ, [RZ] ;  /* 0x00000000fffff984 */ /* 0x000fe20000000800 */
[----:B------:R-:W-:Y:S01]  /*7900*/  @!PT LDS RZ, [RZ] ;  /* 0x00000000fffff984 */ /* 0x000fe20000000800 */
[----:B------:R2:W-:Y:S06]  /*7910*/  MEMBAR.ALL.CTA ;  /* 0x0000000000007992 */ /* 0x0005ec0000008000 */
[----:B--2---:R-:W2:Y:S02]  /*7920*/  FENCE.VIEW.ASYNC.S ;  /* 0x00000000000073c6 */ /* 0x004ea40000000000 */
[----:B--2---:R-:W-:Y:S06]  /*7930*/  BAR.SYNC.DEFER_BLOCKING 0x1, 0x80 ;  /* 0x0042000000007b1d */ /* 0x004fec0000010000 */
[----:B------:R-:W-:Y:S05]  /*7940*/  @P1 BRA `(.L_x_60) ;  /* 0x00000000002c1947 */ /* 0x000fea0003800000 */
[----:B------:R-:W-:Y:S01]  /*7950*/  R2UR UR40, R22 ;  /* 0x00000000162872ca */ /* 0x000fe200000e0000 */
[----:B------:R-:W-:Y:S02]  /*7960*/  UIADD3 UR43, -UR47, URZ, URZ ;  /* 0x0000003f2f2b7290 */ /* 0x000fe4000fffe13f */
[----:B------:R-:W-:Y:S01]  /*7970*/  UIADD3 UR6, UP0, UR50, 0x670, URZ ;  /* 0x0000067032067890 */ /* 0x000fe2000ff1e03f */
[----:B------:R-:W-:Y:S01]  /*7980*/  ULDC UR4, c[0x0][0xa10] ;  /* 0x0002840000047ab9 */ /* 0x000fe20000000800 */
[----:B------:R-:W-:Y:S01]  /*7990*/  UMOV UR41, URZ ;  /* 0x0000003f00297c82 */ /* 0x000fe20008000000 */
[----:B------:R-:W-:Y:S02]  /*79a0*/  UIMAD UR43, UR4, UR43, UR46 ;  /* 0x0000002b042b72a4 */ /* 0x000fe4000f8e022e */
[----:B------:R-:W-:-:S05]  /*79b0*/  UIADD3.X UR7, URZ, UR51, URZ, UP0, !UPT ;  /* 0x000000333f077290 */ /* 0x000fca00087fe43f */
[----:B------:R-:W-:-:S09]  /*79c0*/  UIADD3 UR40, UR40, 0x21e00, URZ ;  /* 0x00021e0028287890 */ /* 0x000fd2000fffe03f */
[----:B------:R2:W-:Y:S01]  /*79d0*/  UTMASTG.4D [UR40], [UR6] ;  /* 0x00000028060073b5 */ /* 0x0005e20008018000 */
[----:B------:R0:W-:Y:S01]  /*79e0*/  UTMACMDFLUSH ;  /* 0x00000000000079b7 */ /* 0x0001e20000000000 */
[----:B--2---:R-:W-:-:S04]  /*79f0*/  DEPBAR.LE SB0, 0x1 ;  /* 0x000080400000791a */ /* 0x004fc80000000000 */
.L_x_60:
[----:B------:R-:W-:Y:S05]  /*7a00*/  BSYNC B0 ;  /* 0x0000000000007941 */ /* 0x000fea0003800000 */
.L_x_59:
[----:B------:R-:W-:Y:S01]  /*7a10*/  BAR.SYNC.DEFER_BLOCKING 0x1, 0x80 ;  /* 0x0042000000007b1d */ /* 0x000fe20000010000 */
[----:B-1----:R-:W-:Y:S02]  /*7a20*/  F2FP.BF16.F32.PACK_AB R4, R41, R42 ;  /* 0x0000002a2904723e */ /* 0x002fe400000010ff */
[----:B------:R-:W-:Y:S02]  /*7a30*/  F2FP.BF16.F32.PACK_AB R5, R43, R44 ;  /* 0x0000002c2b05723e */ /* 0x000fe400000010ff */
[----:B------:R-:W-:Y:S01]  /*7a40*/  F2FP.BF16.F32.PACK_AB R6, R45, R46 ;  /* 0x0000002e2d06723e */ /* 0x000fe200000010ff */
[----:B------:R-:W-:Y:S01]  /*7a50*/  BSSY B0, `(.L_x_61) ;  /* 0x000001b000007945 */ /* 0x000fe20003800000 */
[----:B------:R-:W-:Y:S02]  /*7a60*/  F2FP.BF16.F32.PACK_AB R7, R47, R48 ;  /* 0x000000302f07723e */ /* 0x000fe400000010ff */
[----:B------:R-:W-:Y:S02]  /*7a70*/  F2FP.BF16.F32.PACK_AB R128, R49, R128 ;  /* 0x000000803180723e */ /* 0x000fe400000010ff */
[----:B------:R-:W-:-:S02]  /*7a80*/  F2FP.BF16.F32.PACK_AB R129, R50, R51 ;  /* 0x000000333281723e */ /* 0x000fc400000010ff */
[----:B------:R-:W-:Y:S02]  /*7a90*/  F2FP.BF16.F32.PACK_AB R130, R52, R53 ;  /* 0x000000353482723e */ /* 0x000fe400000010ff */
[----:B------:R-:W-:Y:S01]  /*7aa0*/  F2FP.BF16.F32.PACK_AB R131, R54, R55 ;  /* 0x000000373683723e */ /* 0x000fe200000010ff */
        /* <DEDUP_REMOVED lines=14> */
[----:B------:R-:W-:Y:S01]  /*7b90*/  UMOV UR41, 0x20 ;  /* 0x0000002000297882 */ /* 0x000fe20000000000 */
[----:B------:R-:W-:Y:S02]  /*7ba0*/  UIMAD UR43, UR4, UR43, UR46 ;  /* 0x0000002b042b72a4 */ /* 0x000fe4000f8e022e */
[----:B------:R-:W-:-:S05]  /*7bb0*/  UIADD3.X UR7, URZ, UR51, URZ, UP0, !UPT ;  /* 0x000000333f077290 */ /* 0x000fca00087fe43f */
[----:B------:R-:W-:-:S09]  /*7bc0*/  UIADD3 UR40, UR40, 0x22e00, URZ ;  /* 0x00022e0028287890 */ /* 0x000fd2000fffe03f */
[----:B------:R2:W-:Y:S01]  /*7bd0*/  UTMASTG.4D [UR40], [UR6] ;  /* 0x00000028060073b5 */ /* 0x0005e20008018000 */
[----:B------:R0:W-:Y:S01]  /*7be0*/  UTMACMDFLUSH ;  /* 0x00000000000079b7 */ /* 0x0001e20000000000 */
[----:B--2---:R-:W-:-:S04]  /*7bf0*/  DEPBAR.LE SB0, 0x1 ;  /* 0x000080400000791a */ /* 0x004fc80000000000 */
.L_x_62:
[----:B------:R-:W-:Y:S05]  /*7c00*/  BSYNC B0 ;  /* 0x0000000000007941 */ /* 0x000fea0003800000 */
.L_x_61:
[----:B------:R-:W-:Y:S06]  /*7c10*/  BAR.SYNC.DEFER_BLOCKING 0x1, 0x80 ;  /* 0x0042000000007b1d */ /* 0x000fec0000010000 */
[----:B------:R-:W-:Y:S01]  /*7c20*/  BSSY B0, `(.L_x_63) ;  /* 0x0000017000007945 */ /* 0x000fe20003800000 */
[----:B------:R2:W-:Y:S04]  /*7c30*/  STSM.16.M88.4 [R23], R4 ;  /* 0x0000000417007844 */ /* 0x0005e80000000200 */
[----:B------:R2:W-:Y:S01]  /*7c40*/  STSM.16.M88.4 [R3], R128 ;  /* 0x0000008003007844 */ /* 0x0005e20000000200 */
[----:B------:R-:W-:Y:S01]  /*7c50*/  @!PT LDS RZ, [RZ] ;  /* 0x00000000fffff984 */ /* 0x000fe20000000800 */
[----:B------:R-:W-:Y:S01]  /*7c60*/  @!PT LDS RZ, [RZ] ;  /* 0x00000000fffff984 */ /* 0x000fe20000000800 */
[----:B------:R-:W-:Y:S01]  /*7c70*/  @!PT LDS RZ, [RZ] ;  /* 0x00000000fffff984 */ /* 0x000fe20000000800 */
[----:B------:R-:W-:Y:S01]  /*7c80*/  @!PT LDS RZ, [RZ] ;  /* 0x00000000fffff984 */ /* 0x000fe20000000800 */
[----:B------:R3:W-:Y:S06]  /*7c90*/  MEMBAR.ALL.CTA ;  /* 0x0000000000007992 */ /* 0x0007ec0000008000 */
[----:B---3--:R-:W3:Y:S02]  /*7ca0*/  FENCE.VIEW.ASYNC.S ;  /* 0x00000000000073c6 */ /* 0x008ee40000000000 */
[----:B---3--:R-:W-:Y:S06]  /*7cb0*/  BAR.SYNC.DEFER_BLOCKING 0x1, 0x80 ;  /* 0x0042000000007b1d */ /* 0x008fec0000010000 */
[----:B------:R-:W-:Y:S05]  /*7cc0*/  @P1 BRA `(.L_x_64) ;  /* 0x0000000000301947 */ /* 0x000fea0003800000 */
[----:B------:R-:W-:Y:S01]  /*7cd0*/  R2UR UR8, R22 ;  /* 0x00000000160872ca */ /* 0x000fe200000e0000 */
[----:B------:R-:W-:Y:S02]  /*7ce0*/  UIADD3 UR11, -UR47, URZ, URZ ;  /* 0x0000003f2f0b7290 */ /* 0x000fe4000fffe13f */
[----:B------:R-:W-:Y:S01]  /*7cf0*/  UIADD3 UR6, UP0, UR50, 0x670, URZ ;  /* 0x0000067032067890 */ /* 0x000fe2000ff1e03f */
[----:B------:R-:W-:Y:S01]  /*7d00*/  ULDC UR4, c[0x0][0xa10] ;  /* 0x0002840000047ab9 */ /* 0x000fe20000000800 */
[----:B------:R-:W-:Y:S01]  /*7d10*/  UMOV UR9, 0x40 ;  /* 0x0000004000097882 */ /* 0x000fe20000000000 */
[----:B------:R-:W-:Y:S02]  /*7d20*/  UIMAD UR11, UR4, UR11, UR46 ;  /* 0x0000000b040b72a4 */ /* 0x000fe4000f8e022e */
[----:B------:R-:W-:Y:S01]  /*7d30*/  UIADD3.X UR7, URZ, UR51, URZ, UP0, !UPT ;  /* 0x000000333f077290 */ /* 0x000fe200087fe43f */
[----:B------:R-:W-:Y:S01]  /*7d40*/  UMOV UR10, UR42 ;  /* 0x0000002a000a7c82 */ /* 0x000fe20008000000 */
[----:B------:R-:W-:-:S03]  /*7d50*/  UMOV UR12, UR44 ;  /* 0x0000002c000c7c82 */ /* 0x000fc60008000000 */
[----:B------:R-:W-:-:S09]  /*7d60*/  UIADD3 UR8, UR8, 0x21e00, URZ ;  /* 0x00021e0008087890 */ /* 0x000fd2000fffe03f */
[----:B------:R3:W-:Y:S02]  /*7d70*/  UTMASTG.4D [UR8], [UR6] ;  /* 0x00000008060073b5 */ /* 0x0007e40008018000 */
[----:B---3--:R0:W-:Y:S02]  /*7d80*/  UTMACMDFLUSH ;  /* 0x00000000000079b7 */ /* 0x0081e40000000000 */
.L_x_64:
[----:B------:R-:W-:Y:S05]  /*7d90*/  BSYNC B0 ;  /* 0x0000000000007941 */ /* 0x000fea0003800000 */
.L_x_63:
[----:B------:R-:W3:Y:S01]  /*7da0*/  S2UR UR6, SR_CgaCtaId ;  /* 0x00000000000679c3 */ /* 0x000ee20000008800 */
[----:B------:R-:W-:Y:S01]  /*7db0*/  ULEA UR4, UR48, 0xfffffff8, 0x3 ;  /* 0xfffffff830047891 */ /* 0x000fe2000f8e183f */
[----:B------:R-:W-:-:S04]  /*7dc0*/  DEPBAR.LE SB0, 0x0 ;  /* 0x000080000000791a */ /* 0x000fc80000000000 */
[----:B------:R-:W-:Y:S01]  /*7dd0*/  ULOP3.LUT UR4, UR4, 0x8, URZ, 0xc0, !UPT ;  /* 0x0000000804047892 */ /* 0x000fe2000f8ec03f */
[----:B------:R-:W-:Y:S01]  /*7de0*/  LOP3.LUT R19, R19, 0x1, RZ, 0x3c, !PT ;  /* 0x0000000113137812 */ /* 0x000fe200078e3cff */
[----:B------:R-:W-:Y:S02]  /*7df0*/  UMOV UR5, 0x400 ;  /* 0x0000040000057882 */ /* 0x000fe40000000000 */
[----:B------:R-:W-:-:S06]  /*7e00*/  ULOP3.LUT UR4, UR4, 0x18, URZ, 0x3c, !UPT ;  /* 0x0000001804047892 */ /* 0x000fcc000f8e3c3f */
[----:B-1----:R-:W-:Y:S01]  /*7e10*/  IMAD.U32 R0, RZ, RZ, UR4 ;  /* 0x00000004ff007e24 */ /* 0x002fe2000f8e00ff */
[----:B------:R-:W-:Y:S02]  /*7e20*/  ULDC UR4, c[0x0][0xc] ;  /* 0x0000030000047ab9 */ /* 0x000fe40000000800 */
[----:B------:R-:W-:Y:S01]  /*7e30*/  IADD3 R17, R17, UR4, RZ ;  /* 0x0000000411117c10 */ /* 0x000fe2000fffe0ff */
[----:B------:R-:W-:-:S03]  /*7e40*/  ULDC UR4, c[0x0][0xa00] ;  /* 0x0002800000047ab9 */ /* 0x000fc60000000800 */
[----:B------:R-:W-:Y:S01]  /*7e50*/  ISETP.GE.AND P0, PT, R17, UR4, PT ;  /* 0x0000000411007c0c */ /* 0x000fe2000bf06270 */
[----:B---3--:R-:W-:-:S09]  /*7e60*/  ULEA UR5, UR6, UR5, 0x18 ;  /* 0x0000000506057291 */ /* 0x008fd2000f8ec03f */
[----:B------:R1:W-:Y:S03]  /*7e70*/  SYNCS.ARRIVE.TRANS64.A1T0 RZ, [R0+UR5+0x28490], RZ ;  /* 0x028490ff00ff79a7 */ /* 0x0003e60008100005 */
[----:B------:R-:W-:Y:S05]  /*7e80*/  @!P0 BRA `(.L_x_65) ;  /* 0xffffff8c00648947 */ /* 0x000fea000383ffff */
[----:B------:R-:W-:Y:S05]  /*7e90*/  EXIT ;  /* 0x000000000000794d */ /* 0x000fea0003800000 */
.L_x_6:
[----:B------:R-:W-:-:S08]  /*7ea0*/  NOP ;  /* 0x0000000000007918 */ /* 0x000fd00000000000 */
[----:B------:R-:W2:-:S00]  /*7eb0*/  USETMAXREG.DEALLOC.CTAPOOL 0x18 ;  /* 0x00000018000079c8 */ /* 0x000e8000080e0500 */
[----:B------:R-:W-:-:S13]  /*7ec0*/  PLOP3.LUT P3, PT, PT, PT, UP0, 0x80, 0x0 ;  /* 0x000000000000781c */ /* 0x000fda0003f6f008 */
[----:B--2---:R-:W-:Y:S05]  /*7ed0*/  @!P3 BRA `(.L_x_66) ;  /* 0x00000008008cb947 */ /* 0x004fea0003800000 */
[----:B------:R-:W-:-:S13]  /*7ee0*/  PLOP3.LUT P2, PT, PT, PT, UP1, 0x80, 0x0 ;  /* 0x000000000000781c */ /* 0x000fda0003f4f018 */
[----:B-1----:R-:W-:Y:S05]  /*7ef0*/  @P2 EXIT ;  /* 0x000000000000294d */ /* 0x002fea0003800000 */
[----:B------:R-:W-:Y:S02]  /*7f00*/  ULDC UR4, c[0x0][0xa00] ;  /* 0x0002800000047ab9 */ /* 0x000fe40000000800 */
[----:B------:R-:W-:-:S13]  /*7f10*/  ISETP.GE.AND P2, PT, R17, UR4, PT ;  /* 0x0000000411007c0c */ /* 0x000fda000bf46270 */
[----:B------:R-:W-:Y:S05]  /*7f20*/  @P2 EXIT ;  /* 0x000000000000294d */ /* 0x000fea0003800000 */
[----:B------:R-:W-:Y:S01]  /*7f30*/  LOP3.LUT P2, RZ, R2, 0x1f, RZ, 0xc0, !PT ;  /* 0x0000001f02ff7812 */ /* 0x000fe2000784c0ff */
[----:B------:R-:W-:Y:S01]  /*7f40*/  BSSY B0, `(.L_x_67) ;  /* 0x000009b000007945 */ /* 0x000fe20003800000 */
[----:B------:R-:W-:Y:S01]  /*7f50*/  MOV R4, 0x1 ;  /* 0x0000000100047802 */ /* 0x000fe20000000f00 */
[----:B------:R-:W-:Y:S01]  /*7f60*/  ULOP3.LUT UR17, UR45, 0x2, URZ, 0xfc, !UPT ;  /* 0x000000022d117892 */ /* 0x000fe2000f8efc3f */
[----:B------:R-:W-:Y:S01]  /*7f70*/  PLOP3.LUT P0, PT, P2, P0, PT, 0x2a, 0x0 ;  /* 0x000000000000781c */ /* 0x000fe20001700572 */
[----:B------:R-:W-:Y:S01]  /*7f80*/  ULDC UR20, c[0x0][0xc] ;  /* 0x0000030000147ab9 */ /* 0x000fe20000000800 */
[----:B------:R-:W-:Y:S01]  /*7f90*/  MOV R0, RZ ;  /* 0x000000ff00007202 */ /* 0x000fe20000000f00 */
[----:B------:R-:W-:Y:S01]  /*7fa0*/  ULDC.64 UR18, c[0x0][0x198] ;  /* 0x0000660000127ab9 */ /* 0x000fe20000000a00 */
[----:B------:R-:W-:Y:S01]  /*7fb0*/  MOV R5, 0x1 ;  /* 0x0000000100057802 */ /* 0x000fe20000000f00 */
[----:B------:R-:W-:-:S08]  /*7fc0*/  ULDC UR21, c[0x0][0xa00] ;  /* 0x0002800000157ab9 */ /* 0x000fd00000000800 */
.L_x_82:
[----:B------:R-:W1:Y:S01]  /*7fd0*/  LDC R6, c[0x0][0xa04] ;  /* 0x00028100ff067b82 */ /* 0x000e620000000800 */
[----:B------:R-:W-:Y:S01]  /*7fe0*/  MOV R7, R17 ;  /* 0x0000001100077202 */ /* 0x000fe20000000f00 */
[----:B------:R-:W-:-:S06]  /*7ff0*/  UMOV UR4, 0xffffffff ;  /* 0xffffffff00047882 */ /* 0x000fcc0000000000 */
[----:B------:R-:W2:Y:S08]  /*8000*/  LDC R10, c[0x0][0xa10] ;  /* 0x00028400ff0a7b82 */ /* 0x000eb00000000800 */
[----:B------:R-:W3:Y:S01]  /*8010*/  LDC R13, c[0x0][0xa1c] ;  /* 0x00028700ff0d7b82 */ /* 0x000ee20000000800 */
[----:B-1----:R-:W-:Y:S02]  /*8020*/  ISETP.NE.AND P2, PT, R6, 0x1, PT ;  /* 0x000000010600780c */ /* 0x002fe40003f45270 */
[----:B--2---:R-:W-:-:S11]  /*8030*/  ISETP.NE.AND P3, PT, R10, 0x1, PT ;  /* 0x000000010a00780c */ /* 0x004fd60003f65270 */
[----:B------:R-:W1:Y:S01]  /*8040*/  @P2 LDC.64 R8, c[0x0][0xa08] ;  /* 0x00028200ff082b82 */ /* 0x000e620000000a00 */
[----:B---3--:R-:W-:-:S07]  /*8050*/  ISETP.NE.AND P4, PT, R13, 0x1, PT ;  /* 0x000000010d00780c */ /* 0x008fce0003f85270 */
[----:B------:R-:W2:Y:S08]  /*8060*/  @P3 LDC R12, c[0x0][0xa14] ;  /* 0x00028500ff0c3b82 */ /* 0x000eb00000000800 */
[----:B------:R-:W3:Y:S08]  /*8070*/  @P3 LDC R11, c[0x0][0xa18] ;  /* 0x00028600ff0b3b82 */ /* 0x000ef00000000800 */
[----:B------:R-:W4:Y:S01]  /*8080*/  @P4 LDC.64 R2, c[0x0][0xa20] ;  /* 0x00028800ff024b82 */ /* 0x000f220000000a00 */
[----:B-1----:R-:W-:-:S05]  /*8090*/  @P2 IMAD.HI.U32 R8, R17, R8, RZ ;  /* 0x0000000811082227 */ /* 0x002fca00078e00ff */
[----:B------:R-:W-:-:S04]  /*80a0*/  @P2 SHF.R.U32.HI R7, RZ, R9, R8 ;  /* 0x00000009ff072219 */ /* 0x000fc80000011608 */
[----:B------:R-:W-:Y:S01]  /*80b0*/  MOV R9, R7 ;  /* 0x0000000700097202 */ /* 0x000fe20000000f00 */
[----:B--2---:R-:W-:-:S05]  /*80c0*/  @P3 IMAD.HI.U32 R8, R7, R12, RZ ;  /* 0x0000000c07083227 */ /* 0x004fca00078e00ff */
[----:B---3--:R-:W-:-:S05]  /*80d0*/  @P3 SHF.R.U32.HI R9, RZ, R11, R8 ;  /* 0x0000000bff093219 */ /* 0x008fca0000011608 */
[----:B----4-:R-:W-:Y:S01]  /*80e0*/  @P4 IMAD.HI.U32 R8, R9, R2, RZ ;  /* 0x0000000209084227 */ /* 0x010fe200078e00ff */
[----:B------:R-:W-:-:S04]  /*80f0*/  MOV R2, R9 ;  /* 0x0000000900027202 */ /* 0x000fc80000000f00 */
[----:B------:R-:W-:Y:S02]  /*8100*/  @P4 SHF.R.U32.HI R2, RZ, R3, R8 ;  /* 0x00000003ff024219 */ /* 0x000fe40000011608 */
[----:B------:R-:W-:Y:S02]  /*8110*/  IADD3 R3, -R9, RZ, RZ ;  /* 0x000000ff09037210 */ /* 0x000fe40007ffe1ff */
[----:B------:R-:W-:-:S03]  /*8120*/  IADD3 R2, -R2, RZ, RZ ;  /* 0x000000ff02027210 */ /* 0x000fc60007ffe1ff */
[----:B------:R-:W-:Y:S02]  /*8130*/  IMAD R10, R10, R3, R7 ;  /* 0x000000030a0a7224 */ /* 0x000fe400078e0207 */
[----:B------:R-:W-:Y:S01]  /*8140*/  IMAD R2, R13, R2, R9 ;  /* 0x000000020d027224 */ /* 0x000fe200078e0209 */
[----:B------:R-:W-:Y:S06]  /*8150*/  BRA.DIV UR4, `(.L_x_68) ;  /* 0x0000001a04e47947 */ /* 0x000fec000b800000 */
[----:B------:R-:W-:-:S13]  /*8160*/  ELECT P6, URZ, PT ;  /* 0x00000000003f782f */ /* 0x000fda00038c0000 */
.L_x_119:
[----:B------:R-:W-:Y:S01]  /*8170*/  IADD3 R3, -R7, RZ, RZ ;  /* 0x000000ff07037210 */ /* 0x000fe20007ffe1ff */
[----:B------:R-:W-:Y:S04]  /*8180*/  BSSY B1, `(.L_x_69) ;  /* 0x0000034000017945 */ /* 0x000fe80003800000 */
[----:B------:R-:W-:Y:S01]  /*8190*/  IMAD R3, R6, R3, R17 ;  /* 0x0000000306037224 */ /* 0x000fe200078e0211 */
[----:B------:R-:W-:-:S03]  /*81a0*/  MOV R6, RZ ;  /* 0x000000ff00067202 */ /* 0x000fc60000000f00 */
[----:B------:R-:W-:Y:S01]  /*81b0*/  IMAD.SHL.U32 R3, R3, 0x80, RZ ;  /* 0x0000008003037824 */ /* 0x000fe200078e00ff */
[----:B------:R-:W-:Y:S06]  /*81c0*/  @!P6 BRA `(.L_x_70) ;  /* 0x0000000000bce947 */ /* 0x000fec0003800000 */
[----:B------:R-:W1:Y:S01]  /*81d0*/  S2R R7, SR_CgaCtaId ;  /* 0x0000000000077919 */ /* 0x000e620000008800 */
[----:B------:R-:W-:-:S04]  /*81e0*/  MOV R6, 0x400 ;  /* 0x0000040000067802 */ /* 0x000fc80000000f00 */
[----:B-1----:R-:W-:Y:S02]  /*81f0*/  LEA R9, R7, R6, 0x18 ;  /* 0x0000000607097211 */ /* 0x002fe400078ec0ff */
[----:B------:R-:W-:Y:S02]  /*8200*/  SHF.L.U32 R6, R5, 0x1f, RZ ;  /* 0x0000001f05067819 */ /* 0x000fe400000006ff */
[----:B------:R-:W-:-:S04]  /*8210*/  LEA R7, R0, R9, 0x3 ;  /* 0x0000000900077211 */ /* 0x000fc800078e18ff */
[----:B------:R-:W1:Y:S02]  /*8220*/  SYNCS.PHASECHK.TRANS64.TRYWAIT P2, [R7+URZ+0x28460], R6 ;  /* 0x02846006070075a7 */ /* 0x000e64000804017f */
[----:B-1----:R-:W-:Y:S05]  /*8230*/  @!P2 BRA `(.L_x_71) ;  /* 0x0000001800cca947 */ /* 0x002fea0003800000 */
.L_x_120:
[----:B------:R-:W-:Y:S01]  /*8240*/  UPRMT UR4, UR17, 0x9910, URZ ;  /* 0x0000991011047896 */ /* 0x000fe2000800003f */
[----:B-1----:R-:W-:-:S03]  /*8250*/  @P1 MOV R6, 0x3000 ;  /* 0x0000300000061802 */ /* 0x002fc60000000f00 */
[----:B------:R-:W-:Y:S01]  /*8260*/  UISETP.NE.AND UP0, UPT, UR4, 0x2, UPT ;  /* 0x000000020400788c */ /* 0x000fe2000bf05270 */
[----:B------:R1:W-:Y:S05]  /*8270*/  @P1 SYNCS.ARRIVE.TRANS64 RZ, [R7+URZ+0x28450], R6 ;  /* 0x0284500607ff19a7 */ /* 0x0003ea000800003f */
[----:B------:R-:W-:-:S13]  /*8280*/  PLOP3.LUT P2, PT, PT, PT, UP0, 0x80, 0x0 ;  /* 0x000000000000781c */ /* 0x000fda0003f4f008 */
[----:B-1----:R-:W-:Y:S05]  /*8290*/  @P2 BRA `(.L_x_72) ;  /* 0x0000000000042947 */ /* 0x002fea0003800000 */
[----:B------:R-:W-:Y:S01]  /*82a0*/  BPT.TRAP 0x1 ;  /* 0x000000040000795c */ /* 0x000fe20000300000 */
.L_x_72:
[----:B------:R-:W-:Y:S05]  /*82b0*/  @P0 BRA `(.L_x_73) ;  /* 0x0000000000040947 */ /* 0x000fea0003800000 */
[----:B------:R-:W-:Y:S01]  /*82c0*/  BPT.TRAP 0x1 ;  /* 0x000000040000795c */ /* 0x000fe20000300000 */
.L_x_73:
[----:B------:R-:W-:Y:S01]  /*82d0*/  R2UR UR5, R9 ;  /* 0x00000000090572ca */ /* 0x000fe200000e0000 */
[----:B------:R-:W-:Y:S01]  /*82e0*/  UIADD3 UR4, UP0, UR18, 0xf0, URZ ;  /* 0x000000f012047890 */ /* 0x000fe2000ff1e03f */
[----:B------:R-:W-:Y:S01]  /*82f0*/  R2UR UR8, R0 ;  /* 0x00000000000872ca */ /* 0x000fe200000e0000 */
[----:B------:R-:W-:Y:S01]  /*8300*/  UMOV UR10, URZ ;  /* 0x0000003f000a7c82 */ /* 0x000fe20008000000 */
[----:B------:R-:W-:Y:S01]  /*8310*/  R2UR UR9, R7 ;  /* 0x00000000070972ca */ /* 0x000fe200000e0000 */
[----:B------:R-:W-:Y:S01]  /*8320*/  UMOV UR6, 0x0 ;  /* 0x0000000000067882 */ /* 0x000fe20000000000 */
[----:B------:R-:W-:Y:S01]  /*8330*/  R2UR UR11, R3 ;  /* 0x00000000030b72ca */ /* 0x000fe200000e0000 */
[----:B------:R-:W-:Y:S01]  /*8340*/  UMOV UR7, 0x10000000 ;  /* 0x1000000000077882 */ /* 0x000fe20000000000 */
[----:B------:R-:W-:Y:S01]  /*8350*/  R2UR UR12, R10 ;  /* 0x000000000a0c72ca */ /* 0x000fe200000e0000 */
[----:B------:R-:W-:Y:S01]  /*8360*/  UMOV UR15, 0x20 ;  /* 0x00000020000f7882 */ /* 0x000fe20000000000 */
[----:B------:R-:W-:-:S02]  /*8370*/  R2UR UR13, R2 ;  /* 0x00000000020d72ca */ /* 0x000fc400000e0000 */
[----:B------:R-:W-:-:S03]  /*8380*/  IADD3 R0, R0, 0x1, RZ ;  /* 0x0000000100007810 */ /* 0x000fc60007ffe0ff */
[----:B------:R-:W-:Y:S01]  /*8390*/  UIMAD UR8, UR8, 0x3000, UR5 ;  /* 0x00003000080878a4 */ /* 0x000fe2000f8e0205 */
[C---:B------:R-:W-:Y:S01]  /*83a0*/  ISETP.NE.AND P2, PT, R0.reuse, 0x2, PT ;  /* 0x000000020000780c */ /* 0x040fe20003f45270 */
[----:B------:R-:W-:Y:S02]  /*83b0*/  UIADD3 UR9, UR9, 0x28450, URZ ;  /* 0x0002845009097890 */ /* 0x000fe4000fffe03f */
[----:B------:R-:W-:Y:S01]  /*83c0*/  UIADD3.X UR5, URZ, UR19, URZ, UP0, !UPT ;  /* 0x000000133f057290 */ /* 0x000fe200087fe43f */
[----:B------:R-:W-:Y:S01]  /*83d0*/  SEL R6, RZ, 0x1, P2 ;  /* 0x00000001ff067807 */ /* 0x000fe20001000000 */
[----:B------:R-:W-:Y:S01]  /*83e0*/  UIADD3 UR14, UR8, 0x1000, URZ ;  /* 0x00001000080e7890 */ /* 0x000fe2000fffe03f */
[----:B------:R-:W-:Y:S01]  /*83f0*/  SEL R0, R0, RZ, P2 ;  /* 0x000000ff00007207 */ /* 0x000fe20001000000 */
[----:B------:R-:W-:Y:S01]  /*8400*/  UIADD3 UR16, UR8, 0x2000, URZ ;  /* 0x0000200008107890 */ /* 0x000fe2000fffe03f */
[----:B------:R-:W-:Y:S02]  /*8410*/  LOP3.LUT R5, R5, R6, RZ, 0x3c, !PT ;  /* 0x0000000605057212 */ /* 0x000fe400078e3cff */
[----:B------:R-:W-:-:S02]  /*8420*/  MOV R6, 0x40 ;  /* 0x0000004000067802 */ /* 0x000fc40000000f00 */
[----:B------:R1:W-:Y:S02]  /*8430*/  UTMALDG.4D [UR8], [UR4], desc[UR6] ;  /* 0x00000608040075b4 */ /* 0x0003e40008019000 */
[----:B-1----:R-:W-:Y:S01]  /*8440*/  UMOV UR8, UR14 ;  /* 0x0000000e00087c82 */ /* 0x002fe20008000000 */
[----:B------:R-:W-:Y:S01]  /*8450*/  UMOV UR10, UR15 ;  /* 0x0000000f000a7c82 */ /* 0x000fe20008000000 */
[----:B------:R-:W-:Y:S01]  /*8460*/  UMOV UR14, 0x40 ;  /* 0x00000040000e7882 */ /* 0x000fe20000000000 */
[----:B------:R1:W-:Y:S02]  /*8470*/  UTMALDG.4D [UR8], [UR4], desc[UR6] ;  /* 0x00000608040075b4 */ /* 0x0003e40008019000 */
[----:B-1----:R-:W-:Y:S01]  /*8480*/  UMOV UR8, UR16 ;  /* 0x0000001000087c82 */ /* 0x002fe20008000000 */
[----:B------:R-:W-:Y:S02]  /*8490*/  UMOV UR10, UR14 ;  /* 0x0000000e000a7c82 */ /* 0x000fe40008000000 */
[----:B------:R1:W-:Y:S02]  /*84a0*/  UTMALDG.4D [UR8], [UR4], desc[UR6] ;  /* 0x00000608040075b4 */ /* 0x0003e40008019000 */
[----:B-1----:R-:W-:Y:S01]  /*84b0*/  NOP ;  /* 0x0000000000007918 */ /* 0x002fe20000000000 */
.L_x_70:
[----:B------:R-:W-:Y:S05]  /*84c0*/  BSYNC B1 ;  /* 0x0000000000017941 */ /* 0x000fea0003800000 */
.L_x_69:
[----:B------:R-:W-:Y:S01]  /*84d0*/  LOP3.LUT P2, RZ, R4, 0xff, RZ, 0xc0, !PT ;  /* 0x000000ff04ff7812 */ /* 0x000fe2000784c0ff */
[----:B------:R-:W-:-:S12]  /*84e0*/  BSSY B1, `(.L_x_74) ;  /* 0x0000009000017945 */ /* 0x000fd80003800000 */
[----:B------:R-:W-:Y:S05]  /*84f0*/  @!P2 BRA `(.L_x_75) ;  /* 0x00000000001ca947 */ /* 0x000fea0003800000 */
[----:B------:R-:W1:Y:S01]  /*8500*/  S2R R7, SR_CgaCtaId ;  /* 0x0000000000077919 */ /* 0x000e620000008800 */
[----:B------:R-:W-:-:S04]  /*8510*/  MOV R4, 0x400 ;  /* 0x0000040000047802 */ /* 0x000fc80000000f00 */
[----:B-1----:R-:W-:Y:S02]  /*8520*/  LEA R7, R7, R4, 0x18 ;  /* 0x0000000407077211 */ /* 0x002fe400078ec0ff */
[----:B------:R-:W-:Y:S02]  /*8530*/  SHF.L.U32 R4, RZ, 0x1f, RZ ;  /* 0x0000001fff047819 */ /* 0x000fe400000006ff */
[----:B------:R1:W-:Y:S02]  /*8540*/  SYNCS.ARRIVE.TRANS64.A1T0 RZ, [R7+URZ+0x284b0], RZ ;  /* 0x0284b0ff07ff79a7 */ /* 0x0003e4000810003f */
[----:B------:R-:W2:Y:S02]  /*8550*/  SYNCS.PHASECHK.TRANS64.TRYWAIT P2, [R7+URZ+0x284b0], R4 ;  /* 0x0284b004070075a7 */ /* 0x000ea4000804017f */
[----:B-12---:R-:W-:Y:S05]  /*8560*/  @!P2 BRA `(.L_x_76) ;  /* 0x000000180014a947 */ /* 0x006fea0003800000 */
.L_x_75:
[----:B------:R-:W-:Y:S05]  /*8570*/  BSYNC B1 ;  /* 0x0000000000017941 */ /* 0x000fea0003800000 */
.L_x_74:
[----:B------:R-:W-:Y:S04]  /*8580*/  BSSY B1, `(.L_x_77) ;  /* 0x0000032000017945 */ /* 0x000fe80003800000 */
[----:B------:R-:W-:Y:S05]  /*8590*/  @!P6 BRA `(.L_x_78) ;  /* 0x0000000000c0e947 */ /* 0x000fea0003800000 */
[----:B-1----:R-:W1:Y:S01]  /*85a0*/  S2R R7, SR_CgaCtaId ;  /* 0x0000000000077919 */ /* 0x002e620000008800 */
[----:B------:R-:W-:Y:S02]  /*85b0*/  MOV R4, 0x400 ;  /* 0x0000040000047802 */ /* 0x000fe40000000f00 */
[----:B------:R-:W-:Y:S02]  /*85c0*/  SHF.L.U32 R9, R5, 0x1f, RZ ;  /* 0x0000001f05097819 */ /* 0x000fe400000006ff */
[----:B-1----:R-:W-:-:S04]  /*85d0*/  LEA R7, R7, R4, 0x18 ;  /* 0x0000000407077211 */ /* 0x002fc800078ec0ff */
[----:B------:R-:W-:-:S04]  /*85e0*/  LEA R4, R0, R7, 0x3 ;  /* 0x0000000700047211 */ /* 0x000fc800078e18ff */
[----:B------:R-:W1:Y:S02]  /*85f0*/  SYNCS.PHASECHK.TRANS64.TRYWAIT P2, [R4+URZ+0x28460], R9 ;  /* 0x02846009040075a7 */ /* 0x000e64000804017f */
[----:B-1----:R-:W-:Y:S05]  /*8600*/  @!P2 BRA `(.L_x_79) ;  /* 0x000000180000a947 */ /* 0x002fea0003800000 */
.L_x_121:
[----:B------:R-:W-:Y:S01]  /*8610*/  UPRMT UR4, UR17, 0x9910, URZ ;  /* 0x0000991011047896 */ /* 0x000fe2000800003f */
[----:B-1----:R-:W-:-:S03]  /*8620*/  @P1 MOV R9, 0x3000 ;  /* 0x0000300000091802 */ /* 0x002fc60000000f00 */
[----:B------:R-:W-:Y:S01]  /*8630*/  UISETP.NE.AND UP0, UPT, UR4, 0x2, UPT ;  /* 0x000000020400788c */ /* 0x000fe2000bf05270 */
[----:B------:R1:W-:Y:S05]  /*8640*/  @P1 SYNCS.ARRIVE.TRANS64 RZ, [R4+URZ+0x28450], R9 ;  /* 0x0284500904ff19a7 */ /* 0x0003ea000800003f */
[----:B------:R-:W-:-:S13]  /*8650*/  PLOP3.LUT P2, PT, PT, PT, UP0, 0x80, 0x0 ;  /* 0x000000000000781c */ /* 0x000fda0003f4f008 */
[----:B-1----:R-:W-:Y:S05]  /*8660*/  @P2 BRA `(.L_x_80) ;  /* 0x0000000000042947 */ /* 0x002fea0003800000 */
[----:B------:R-:W-:Y:S01]  /*8670*/  BPT.TRAP 0x1 ;  /* 0x000000040000795c */ /* 0x000fe20000300000 */
.L_x_80:
[----:B------:R-:W-:Y:S05]  /*8680*/  @P0 BRA `(.L_x_81) ;  /* 0x0000000000040947 */ /* 0x000fea0003800000 */
[----:B------:R-:W-:Y:S01]  /*8690*/  BPT.TRAP 0x1 ;  /* 0x000000040000795c */ /* 0x000fe20000300000 */
.L_x_81:
        /* <DEDUP_REMOVED lines=11> */
[----:B------:R-:W-:Y:S02]  /*8750*/  R2UR UR13, R2 ;  /* 0x00000000020d72ca */ /* 0x000fe400000e0000 */
[----:B------:R-:W-:-:S03]  /*8760*/  IADD3 R0, R0, 0x1, RZ ;  /* 0x0000000100007810 */ /* 0x000fc60007ffe0ff */
[----:B------:R-:W-:Y:S01]  /*8770*/  UIADD3 UR11, UR11, UR9, URZ ;  /* 0x000000090b0b7290 */ /* 0x000fe2000fffe03f */
[C---:B------:R-:W-:Y:S01]  /*8780*/  ISETP.NE.AND P2, PT, R0.reuse, 0x2, PT ;  /* 0x000000020000780c */ /* 0x040fe20003f45270 */
[----:B------:R-:W-:Y:S02]  /*8790*/  UIMAD UR8, UR8, 0x3000, UR5 ;  /* 0x00003000080878a4 */ /* 0x000fe4000f8e0205 */
[----:B------:R-:W-:Y:S01]  /*87a0*/  UIADD3 UR9, UR14, 0x28450, URZ ;  /* 0x000284500e097890 */ /* 0x000fe2000fffe03f */
[----:B------:R-:W-:Y:S01]  /*87b0*/  SEL R2, RZ, 0x1, P2 ;  /* 0x00000001ff027807 */ /* 0x000fe20001000000 */
[----:B------:R-:W-:Y:S01]  /*87c0*/  UIADD3.X UR5, URZ, UR19, URZ, UP0, !UPT ;  /* 0x000000133f057290 */ /* 0x000fe200087fe43f */
[----:B------:R-:W-:Y:S01]  /*87d0*/  SEL R0, R0, RZ, P2 ;  /* 0x000000ff00007207 */ /* 0x000fe20001000000 */
[----:B------:R-:W-:Y:S01]  /*87e0*/  UIADD3 UR14, UR8, 0x1000, URZ ;  /* 0x00001000080e7890 */ /* 0x000fe2000fffe03f */
[----:B------:R-:W-:Y:S01]  /*87f0*/  LOP3.LUT R5, R5, R2, RZ, 0x3c, !PT ;  /* 0x0000000205057212 */ /* 0x000fe200078e3cff */
[----:B------:R-:W-:-:S05]  /*8800*/  UIADD3 UR16, UR8, 0x2000, URZ ;  /* 0x0000200008107890 */ /* 0x000fca000fffe03f */
        /* <DEDUP_REMOVED lines=8> */
[----:B--2---:R-:W-:Y:S01]  /*8890*/  NOP ;  /* 0x0000000000007918 */ /* 0x004fe20000000000 */
.L_x_78:
[----:B------:R-:W-:Y:S05]  /*88a0*/  BSYNC B1 ;  /* 0x0000000000017941 */ /* 0x000fea0003800000 */
.L_x_77:
[----:B------:R-:W-:Y:S02]  /*88b0*/  IADD3 R17, R17, UR20, RZ ;  /* 0x0000001411117c10 */ /* 0x000fe4000fffe0ff */
[----:B-1----:R-:W-:Y:S02]  /*88c0*/  PRMT R4, RZ, 0x7610, R4 ;  /* 0x00007610ff047816 */ /* 0x002fe40000000004 */
[----:B------:R-:W-:-:S13]  /*88d0*/  ISETP.GE.AND P2, PT, R17, UR21, PT ;  /* 0x0000001511007c0c */ /* 0x000fda000bf46270 */
[----:B------:R-:W-:Y:S05]  /*88e0*/  @!P2 BRA `(.L_x_82) ;  /* 0xfffffff400b8a947 */ /* 0x000fea000383ffff */
[----:B------:R-:W-:Y:S05]  /*88f0*/  BSYNC B0 ;  /* 0x0000000000007941 */ /* 0x000fea0003800000 */
.L_x_67:
[----:B------:R-:W-:Y:S05]  /*8900*/  EXIT ;  /* 0x000000000000794d */ /* 0x000fea0003800000 */
.L_x_66:
[----:B-1----:R-:W-:Y:S02]  /*8910*/  ULDC UR4, c[0x0][0xa00] ;  /* 0x0002800000047ab9 */ /* 0x002fe40000000800 */
[----:B------:R-:W-:-:S13]  /*8920*/  ISETP.GE.AND P0, PT, R17, UR4, PT ;  /* 0x0000000411007c0c */ /* 0x000fda000bf06270 */
[----:B------:R-:W-:Y:S05]  /*8930*/  @P0 EXIT ;  /* 0x000000000000094d */ /* 0x000fea0003800000 */
[----:B------:R-:W-:Y:S01]  /*8940*/  LOP3.LUT P0, RZ, R2, 0x1f, RZ, 0xc0, !PT ;  /* 0x0000001f02ff7812 */ /* 0x000fe2000780c0ff */
[----:B------:R-:W-:Y:S01]  /*8950*/  BSSY B0, `(.L_x_83) ;  /* 0x000010e000007945 */ /* 0x000fe20003800000 */
[----:B------:R-:W-:Y:S01]  /*8960*/  MOV R4, 0x1 ;  /* 0x0000000100047802 */ /* 0x000fe20000000f00 */
[----:B------:R-:W-:Y:S01]  /*8970*/  IMAD.MOV.U32 R5, RZ, RZ, RZ ;  /* 0x000000ffff057224 */ /* 0x000fe200078e00ff */
[----:B------:R-:W-:Y:S01]  /*8980*/  PLOP3.LUT P0, PT, P0, P2, PT, 0x2a, 0x0 ;  /* 0x000000000000781c */ /* 0x000fe20000704572 */
[----:B------:R-:W-:Y:S01]  /*8990*/  ULOP3.LUT UR20, UR39, 0x2, URZ, 0xfc, !UPT ;  /* 0x0000000227147892 */ /* 0x000fe2000f8efc3f */
[----:B------:R-:W-:Y:S01]  /*89a0*/  MOV R0, 0x1 ;  /* 0x0000000100007802 */ /* 0x000fe20000000f00 */
[----:B------:R-:W-:Y:S01]  /*89b0*/  ULDC.64 UR16, c[0x0][0x198] ;  /* 0x0000660000107ab9 */ /* 0x000fe20000000a00 */
[----:B------:R-:W-:-:S09]  /*89c0*/  ULDC UR21, c[0x0][0xc] ;  /* 0x0000030000157ab9 */ /* 0x000fd20000000800 */
.L_x_110:
[----:B------:R-:W1:Y:S01]  /*89d0*/  LDC R2, c[0x0][0xa04] ;  /* 0x00028100ff027b82 */ /* 0x000e620000000800 */
[----:B------:R-:W-:-:S07]  /*89e0*/  UMOV UR4, 0xffffffff ;  /* 0xffffffff00047882 */ /* 0x000fce0000000000 */
        /* <DEDUP_REMOVED lines=9> */
[----:B-1----:R-:W-:Y:S01]  /*8a80*/  @P3 IMAD.HI.U32 R10, R17, R6, RZ ;  /* 0x00000006110a3227 */ /* 0x002fe200078e00ff */
[----:B------:R-:W-:-:S04]  /*8a90*/  MOV R6, R17 ;  /* 0x0000001100067202 */ /* 0x000fc80000000f00 */
[----:B------:R-:W-:-:S04]  /*8aa0*/  @P3 SHF.R.U32.HI R6, RZ, R7, R10 ;  /* 0x00000007ff063219 */ /* 0x000fc8000001160a */
[----:B------:R-:W-:Y:S01]  /*8ab0*/  MOV R7, R6 ;  /* 0x0000000600077202 */ /* 0x000fe20000000f00 */
[----:B--2---:R-:W-:-:S05]  /*8ac0*/  @P4 IMAD.HI.U32 R9, R6, R9, RZ ;  /* 0x0000000906094227 */ /* 0x004fca00078e00ff */
[----:B---3--:R-:W-:-:S04]  /*8ad0*/  @P4 SHF.R.U32.HI R7, RZ, R12, R9 ;  /* 0x0000000cff074219 */ /* 0x008fc80000011609 */
[----:B------:R-:W-:Y:S01]  /*8ae0*/  MOV R9, R7 ;  /* 0x0000000700097202 */ /* 0x000fe20000000f00 */
[----:B----4-:R-:W-:-:S05]  /*8af0*/  @P5 IMAD.HI.U32 R2, R7, R2, RZ ;  /* 0x0000000207025227 */ /* 0x010fca00078e00ff */
[----:B------:R-:W-:Y:S02]  /*8b00*/  @P5 SHF.R.U32.HI R9, RZ, R3, R2 ;  /* 0x00000003ff095219 */ /* 0x000fe40000011602 */
[----:B------:R-:W-:-:S05]  /*8b10*/  IADD3 R3, -R7, RZ, RZ ;  /* 0x000000ff07037210 */ /* 0x000fca0007ffe1ff */
[----:B------:R-:W-:Y:S01]  /*8b20*/  IMAD R2, R11, R3, R6 ;  /* 0x000000030b027224 */ /* 0x000fe200078e0206 */
[----:B------:R-:W-:-:S05]  /*8b30*/  IADD3 R3, -R9, RZ, RZ ;  /* 0x000000ff09037210 */ /* 0x000fca0007ffe1ff */
[----:B------:R-:W-:Y:S01]  /*8b40*/  IMAD R3, R8, R3, R7 ;  /* 0x0000000308037224 */ /* 0x000fe200078e0207 */
[----:B------:R-:W-:Y:S06]  /*8b50*/  BRA.DIV UR4, `(.L_x_84) ;  /* 0x0000001204c07947 */ /* 0x000fec000b800000 */
[----:B------:R-:W-:-:S13]  /*8b60*/  ELECT P6, URZ, PT ;  /* 0x00000000003f782f */ /* 0x000fda00038c0000 */
.L_x_124:
[----:B------:R-:W1:Y:S01]  /*8b70*/  LDC R6, c[0x0][0x28c] ;  /* 0x0000a300ff067b82 */ /* 0x000e620000000800 */
[----:B------:R-:W-:Y:S01]  /*8b80*/  BSSY B1, `(.L_x_85) ;  /* 0x0000032000017945 */ /* 0x000fe20003800000 */
[----:B-1----:R-:W-:-:S13]  /*8b90*/  ISETP.GT.AND P3, PT, R6, RZ, P6 ;  /* 0x000000ff0600720c */ /* 0x002fda0003764270 */
[----:B------:R-:W-:Y:S05]  /*8ba0*/  @!P3 BRA `(.L_x_86) ;  /* 0x0000000000bcb947 */ /* 0x000fea0003800000 */
[----:B------:R-:W1:Y:S01]  /*8bb0*/  S2R R8, SR_CgaCtaId ;  /* 0x0000000000087919 */ /* 0x000e620000008800 */
[----:B------:R-:W-:-:S04]  /*8bc0*/  MOV R7, 0x400 ;  /* 0x0000040000077802 */ /* 0x000fc80000000f00 */
[----:B-1----:R-:W-:Y:S02]  /*8bd0*/  LEA R10, R8, R7, 0x18 ;  /* 0x00000007080a7211 */ /* 0x002fe400078ec0ff */
[----:B------:R-:W-:Y:S02]  /*8be0*/  SHF.L.U32 R7, R0, 0x1f, RZ ;  /* 0x0000001f00077819 */ /* 0x000fe400000006ff */
[----:B------:R-:W-:-:S04]  /*8bf0*/  LEA R8, R5, R10, 0x3 ;  /* 0x0000000a05087211 */ /* 0x000fc800078e18ff */
[----:B------:R-:W1:Y:S02]  /*8c00*/  SYNCS.PHASECHK.TRANS64.TRYWAIT P4, [R8+URZ+0x28428], R7 ;  /* 0x02842807080075a7 */ /* 0x000e64000808017f */
[----:B-1----:R-:W-:Y:S05]  /*8c10*/  @!P4 BRA `(.L_x_87) ;  /* 0x0000001000b0c947 */ /* 0x002fea0003800000 */
.L_x_125:
[----:B------:R-:W-:Y:S01]  /*8c20*/  UPRMT UR4, UR20, 0x9910, URZ ;  /* 0x0000991014047896 */ /* 0x000fe2000800003f */
[----:B-1----:R-:W-:-:S03]  /*8c30*/  @P2 MOV R7, 0x6000 ;  /* 0x0000600000072802 */ /* 0x002fc60000000f00 */
[----:B------:R-:W-:Y:S01]  /*8c40*/  UISETP.NE.AND UP0, UPT, UR4, 0x2, UPT ;  /* 0x000000020400788c */ /* 0x000fe2000bf05270 */
[----:B------:R1:W-:Y:S05]  /*8c50*/  @P2 SYNCS.ARRIVE.TRANS64 RZ, [R8+URZ+0x28400], R7 ;  /* 0x0284000708ff29a7 */ /* 0x0003ea000800003f */
[----:B------:R-:W-:-:S13]  /*8c60*/  PLOP3.LUT P4, PT, PT, PT, UP0, 0x80, 0x0 ;  /* 0x000000000000781c */ /* 0x000fda0003f8f008 */
[----:B-1----:R-:W-:Y:S05]  /*8c70*/  @P4 BRA `(.L_x_88) ;  /* 0x0000000000044947 */ /* 0x002fea0003800000 */
[----:B------:R-:W-:Y:S01]  /*8c80*/  BPT.TRAP 0x1 ;  /* 0x000000040000795c */ /* 0x000fe20000300000 */
.L_x_88:
[----:B------:R-:W-:Y:S05]  /*8c90*/  @P0 BRA `(.L_x_89) ;  /* 0x0000000000040947 */ /* 0x000fea0003800000 */
[----:B------:R-:W-:Y:S01]  /*8ca0*/  BPT.TRAP 0x1 ;  /* 0x000000040000795c */ /* 0x000fe20000300000 */
.L_x_89:
[----:B------:R-:W-:Y:S01]  /*8cb0*/  IMAD R10, R5, 0x6000, R10 ;  /* 0x00006000050a7824 */ /* 0x000fe200078e020a */
[----:B------:R-:W-:Y:S01]  /*8cc0*/  R2UR UR9, R8 ;  /* 0x00000000080972ca */ /* 0x000fe200000e0000 */
[----:B------:R-:W-:Y:S01]  /*8cd0*/  UIADD3 UR4, UP0, UR16, 0x1f0, URZ ;  /* 0x000001f010047890 */ /* 0x000fe2000ff1e03f */
[----:B------:R-:W-:Y:S01]  /*8ce0*/  R2UR UR12, R2 ;  /* 0x00000000020c72ca */ /* 0x000fe200000e0000 */
[----:B------:R-:W-:Y:S01]  /*8cf0*/  UMOV UR10, URZ ;  /* 0x0000003f000a7c82 */ /* 0x000fe20008000000 */
[----:B------:R-:W-:Y:S01]  /*8d00*/  R2UR UR8, R10 ;  /* 0x000000000a0872ca */ /* 0x000fe200000e0000 */
[----:B------:R-:W-:Y:S01]  /*8d10*/  UIADD3.X UR5, URZ, UR17, URZ, UP0, !UPT ;  /* 0x000000113f057290 */ /* 0x000fe200087fe43f */
[----:B------:R-:W-:Y:S01]  /*8d20*/  R2UR UR13, R3 ;  /* 0x00000000030d72ca */ /* 0x000fe200000e0000 */
[----:B------:R-:W-:Y:S01]  /*8d30*/  UMOV UR6, 0x0 ;  /* 0x0000000000067882 */ /* 0x000fe20000000000 */
[----:B------:R-:W-:Y:S01]  /*8d40*/  UMOV UR7, 0x10000000 ;  /* 0x1000000000077882 */ /* 0x000fe20000000000 */
[----:B------:R-:W-:Y:S01]  /*8d50*/  UMOV UR11, URZ ;  /* 0x0000003f000b7c82 */ /* 0x000fe20008000000 */
[----:B------:R-:W-:Y:S01]  /*8d60*/  UMOV UR19, 0x20 ;  /* 0x0000002000137882 */ /* 0x000fe20000000000 */
[----:B------:R-:W-:-:S02]  /*8d70*/  IADD3 R5, R5, 0x1, RZ ;  /* 0x0000000105057810 */ /* 0x000fc40007ffe0ff */
[----:B------:R-:W-:Y:S02]  /*8d80*/  UIADD3 UR9, UR9, 0x28400, URZ ;  /* 0x0002840009097890 */ /* 0x000fe4000fffe03f */
[C---:B------:R-:W-:Y:S02]  /*8d90*/  ISETP.NE.AND P4, PT, R5.reuse, 0x5, PT ;  /* 0x000000050500780c */ /* 0x040fe40003f85270 */
[----:B------:R-:W-:Y:S02]  /*8da0*/  UIADD3 UR14, UR8, 0x6000, URZ ;  /* 0x00006000080e7890 */ /* 0x000fe4000fffe03f */
[----:B------:R-:W-:Y:S01]  /*8db0*/  UIADD3 UR15, UR8, 0x8000, URZ ;  /* 0x00008000080f7890 */ /* 0x000fe2000fffe03f */
[----:B------:R-:W-:Y:S01]  /*8dc0*/  SEL R7, RZ, 0x1, P4 ;  /* 0x00000001ff077807 */ /* 0x000fe20002000000 */
[----:B------:R-:W-:Y:S01]  /*8dd0*/  UIADD3 UR18, UR8, 0xa000, URZ ;  /* 0x0000a00008127890 */ /* 0x000fe2000fffe03f */
[----:B------:R-:W-:Y:S02]  /*8de0*/  SEL R5, R5, RZ, P4 ;  /* 0x000000ff05057207 */ /* 0x000fe40002000000 */
[----:B------:R-:W-:Y:S01]  /*8df0*/  UMOV UR8, UR14 ;  /* 0x0000000e00087c82 */ /* 0x000fe20008000000 */
[----:B------:R-:W-:Y:S01]  /*8e00*/  UMOV UR14, 0x40 ;  /* 0x00000040000e7882 */ /* 0x000fe20000000000 */
[----:B------:R1:W-:Y:S01]  /*8e10*/  UTMALDG.4D [UR8], [UR4], desc[UR6] ;  /* 0x00000608040075b4 */ /* 0x0003e20008019000 */
[----:B------:R-:W-:Y:S01]  /*8e20*/  LOP3.LUT R0, R0, R7, RZ, 0x3c, !PT ;  /* 0x0000000700007212 */ /* 0x000fe200078e3cff */
[----:B-1----:R-:W-:Y:S01]  /*8e30*/  UMOV UR8, UR15 ;  /* 0x0000000f00087c82 */ /* 0x002fe20008000000 */
[----:B------:R-:W-:-:S02]  /*8e40*/  UMOV UR10, UR19 ;  /* 0x00000013000a7c82 */ /* 0x000fc40008000000 */
[----:B------:R1:W-:Y:S02]  /*8e50*/  UTMALDG.4D [UR8], [UR4], desc[UR6] ;  /* 0x00000608040075b4 */ /* 0x0003e40008019000 */
[----:B-1----:R-:W-:Y:S01]  /*8e60*/  UMOV UR8, UR18 ;  /* 0x0000001200087c82 */ /* 0x002fe20008000000 */
[----:B------:R-:W-:Y:S02]  /*8e70*/  UMOV UR10, UR14 ;  /* 0x0000000e000a7c82 */ /* 0x000fe40008000000 */
[----:B------:R1:W-:Y:S02]  /*8e80*/  UTMALDG.4D [UR8], [UR4], desc[UR6] ;  /* 0x00000608040075b4 */ /* 0x0003e40008019000 */
[----:B-1----:R-:W-:Y:S01]  /*8e90*/  NOP ;  /* 0x0000000000007918 */ /* 0x002fe20000000000 */
.L_x_86:
[----:B------:R-:W-:Y:S05]  /*8ea0*/  BSYNC B1 ;  /* 0x0000000000017941 */ /* 0x000fea0003800000 */
.L_x_85:
        /* <DEDUP_REMOVED lines=10> */
.L_x_91:
[----:B------:R-:W-:Y:S05]  /*8f50*/  BSYNC B1 ;  /* 0x0000000000017941 */ /* 0x000fea0003800000 */
.L_x_90:
[----:B------:R-:W-:Y:S01]  /*8f60*/  BSSY B1, `(.L_x_93) ;  /* 0x0000033000017945 */ /* 0x000fe20003800000 */
[----:B------:R-:W-:-:S03]  /*8f70*/  MOV R9, RZ ;  /* 0x000000ff00097202 */ /* 0x000fc60000000f00 */
[----:B------:R-:W-:Y:S05]  /*8f80*/  @!P3 BRA `(.L_x_94) ;  /* 0x0000000000c0b947 */ /* 0x000fea0003800000 */
[----:B-1----:R-:W1:Y:S01]  /*8f90*/  S2R R7, SR_CgaCtaId ;  /* 0x0000000000077919 */ /* 0x002e620000008800 */
[----:B------:R-:W-:Y:S02]  /*8fa0*/  MOV R4, 0x400 ;  /* 0x0000040000047802 */ /* 0x000fe40000000f00 */
[----:B------:R-:W-:Y:S02]  /*8fb0*/  SHF.L.U32 R8, R0, 0x1f, RZ ;  /* 0x0000001f00087819 */ /* 0x000fe400000006ff */
[----:B-1----:R-:W-:-:S05]  /*8fc0*/  LEA R4, R7, R4, 0x18 ;  /* 0x0000000407047211 */ /* 0x002fca00078ec0ff */
[----:B------:R-:W-:-:S04]  /*8fd0*/  IMAD R7, R5, 0x8, R4 ;  /* 0x0000000805077824 */ /* 0x000fc800078e0204 */
[----:B------:R-:W1:Y:S02]  /*8fe0*/  SYNCS.PHASECHK.TRANS64.TRYWAIT P3, [R7+URZ+0x28428], R8 ;  /* 0x02842808070075a7 */ /* 0x000e64000806017f */
[----:B-1----:R-:W-:Y:S05]  /*8ff0*/  @!P3 BRA `(.L_x_95) ;  /* 0x0000000c00e0b947 */ /* 0x002fea0003800000 */
.L_x_126:
[----:B------:R-:W-:Y:S01]  /*9000*/  UPRMT UR4, UR20, 0x9910, URZ ;  /* 0x0000991014047896 */ /* 0x000fe2000800003f */
[----:B-1----:R-:W-:-:S03]  /*9010*/  @P2 MOV R8, 0x6000 ;  /* 0x0000600000082802 */ /* 0x002fc60000000f00 */
[----:B------:R-:W-:Y:S01]  /*9020*/  UISETP.NE.AND UP0, UPT, UR4, 0x2, UPT ;  /* 0x000000020400788c */ /* 0x000fe2000bf05270 */
[----:B------:R1:W-:Y:S05]  /*9030*/  @P2 SYNCS.ARRIVE.TRANS64 RZ, [R7+URZ+0x28400], R8 ;  /* 0x0284000807ff29a7 */ /* 0x0003ea000800003f */
[----:B------:R-:W-:-:S13]  /*9040*/  PLOP3.LUT P3, PT, PT, PT, UP0, 0x80, 0x0 ;  /* 0x000000000000781c */ /* 0x000fda0003f6f008 */
[----:B-1----:R-:W-:Y:S05]  /*9050*/  @P3 BRA `(.L_x_96) ;  /* 0x0000000000043947 */ /* 0x002fea0003800000 */
[----:B------:R-:W-:Y:S01]  /*9060*/  BPT.TRAP 0x1 ;  /* 0x000000040000795c */ /* 0x000fe20000300000 */
.L_x_96:
[----:B------:R-:W-:Y:S05]  /*9070*/  @P0 BRA `(.L_x_97) ;  /* 0x0000000000040947 */ /* 0x000fea0003800000 */
[----:B------:R-:W-:Y:S01]  /*9080*/  BPT.TRAP 0x1 ;  /* 0x000000040000795c */ /* 0x000fe20000300000 */
.L_x_97:
        /* <DEDUP_REMOVED lines=13> */
[----:B------:R-:W-:Y:S01]  /*9160*/  UIADD3 UR9, UR9, 0x28400, URZ ;  /* 0x0002840009097890 */ /* 0x000fe2000fffe03f */
[----:B------:R-:W-:Y:S02]  /*9170*/  MOV R9, 0x1 ;  /* 0x0000000100097802 */ /* 0x000fe40000000f00 */
[C---:B------:R-:W-:Y:S01]  /*9180*/  ISETP.NE.AND P3, PT, R5.reuse, 0x5, PT ;  /* 0x000000050500780c */ /* 0x040fe20003f65270 */
        /* <DEDUP_REMOVED lines=15> */
[----:B--2---:R-:W-:Y:S01]  /*9280*/  NOP ;  /* 0x0000000000007918 */ /* 0x004fe20000000000 */
.L_x_94:
[----:B------:R-:W-:Y:S05]  /*9290*/  BSYNC B1 ;  /* 0x0000000000017941 */ /* 0x000fea0003800000 */
.L_x_93:
[----:B------:R-:W-:-:S13]  /*92a0*/  ISETP.GE.AND P3, PT, R6, 0x81, PT ;  /* 0x000000810600780c */ /* 0x000fda0003f66270 */
[----:B------:R-:W-:Y:S05]  /*92b0*/  @!P3 BRA `(.L_x_98) ;  /* 0x0000000400c8b947 */ /* 0x000fea0003800000 */
[----:B------:R-:W-:Y:S01]  /*92c0*/  IADD3 R6, R6, 0x7f, RZ ;  /* 0x0000007f06067810 */ /* 0x000fe20007ffe0ff */
[----:B------:R-:W-:Y:S03]  /*92d0*/  BSSY B1, `(.L_x_98) ;  /* 0x0000070000017945 */ /* 0x000fe60003800000 */
[----:B-1----:R-:W-:-:S04]  /*92e0*/  SHF.R.S32.HI R7, RZ, 0x1f, R6 ;  /* 0x0000001fff077819 */ /* 0x002fc80000011406 */
[----:B------:R-:W-:-:S04]  /*92f0*/  LEA.HI R7, R7, R6, RZ, 0x7 ;  /* 0x0000000607077211 */ /* 0x000fc800078f38ff */
[----:B------:R-:W-:-:S04]  /*9300*/  SHF.R.S32.HI R7, RZ, 0x7, R7 ;  /* 0x00000007ff077819 */ /* 0x000fc80000011407 */
[----:B------:R-:W-:-:S07]  /*9310*/  SHF.L.U32 R4, R7, 0x1, RZ ;  /* 0x0000000107047819 */ /* 0x000fce00000006ff */
.L_x_109:
[----:B------:R-:W-:Y:S04]  /*9320*/  BSSY B2, `(.L_x_99) ;  /* 0x0000032000027945 */ /* 0x000fe80003800000 */
[----:B------:R-:W-:Y:S05]  /*9330*/  @!P6 BRA `(.L_x_100) ;  /* 0x0000000000c0e947 */ /* 0x000fea0003800000 */
[----:B------:R-:W1:Y:S01]  /*9340*/  S2R R7, SR_CgaCtaId ;  /* 0x0000000000077919 */ /* 0x000e620000008800 */
[----:B------:R-:W-:Y:S02]  /*9350*/  MOV R6, 0x400 ;  /* 0x0000040000067802 */ /* 0x000fe40000000f00 */
[----:B------:R-:W-:Y:S02]  /*9360*/  SHF.L.U32 R8, R0, 0x1f, RZ ;  /* 0x0000001f00087819 */ /* 0x000fe400000006ff */
[----:B-1----:R-:W-:-:S04]  /*9370*/  LEA R6, R7, R6, 0x18 ;  /* 0x0000000607067211 */ /* 0x002fc800078ec0ff */
[----:B------:R-:W-:-:S04]  /*9380*/  LEA R7, R5, R6, 0x3 ;  /* 0x0000000605077211 */ /* 0x000fc800078e18ff */
[----:B------:R-:W1:Y:S02]  /*9390*/  SYNCS.PHASECHK.TRANS64.TRYWAIT P3, [R7+URZ+0x28428], R8 ;  /* 0x02842808070075a7 */ /* 0x000e64000806017f */
[----:B-1----:R-:W-:Y:S05]  /*93a0*/  @!P3 BRA `(.L_x_101) ;  /* 0x0000000c0008b947 */ /* 0x002fea0003800000 */
.L_x_127:
[----:B------:R-:W-:Y:S01]  /*93b0*/  UPRMT UR4, UR20, 0x9910, URZ ;  /* 0x0000991014047896 */ /* 0x000fe2000800003f */
[----:B-1----:R-:W-:-:S03]  /*93c0*/  @P2 MOV R8, 0x6000 ;  /* 0x0000600000082802 */ /* 0x002fc60000000f00 */
[----:B------:R-:W-:Y:S01]  /*93d0*/  UISETP.NE.AND UP0, UPT, UR4, 0x2, UPT ;  /* 0x000000020400788c */ /* 0x000fe2000bf05270 */
[----:B------:R1:W-:Y:S05]  /*93e0*/  @P2 SYNCS.ARRIVE.TRANS64 RZ, [R7+URZ+0x28400], R8 ;  /* 0x0284000807ff29a7 */ /* 0x0003ea000800003f */
[----:B------:R-:W-:-:S13]  /*93f0*/  PLOP3.LUT P3, PT, PT, PT, UP0, 0x80, 0x0 ;  /* 0x000000000000781c */ /* 0x000fda0003f6f008 */
[----:B-1----:R-:W-:Y:S05]  /*9400*/  @P3 BRA `(.L_x_102) ;  /* 0x0000000000043947 */ /* 0x002fea0003800000 */
[----:B------:R-:W-:Y:S01]  /*9410*/  BPT.TRAP 0x1 ;  /* 0x000000040000795c */ /* 0x000fe20000300000 */
.L_x_102:
[----:B------:R-:W-:Y:S05]  /*9420*/  @P0 BRA `(.L_x_103) ;  /* 0x0000000000040947 */ /* 0x000fea0003800000 */
[----:B------:R-:W-:Y:S01]  /*9430*/  BPT.TRAP 0x1 ;  /* 0x000000040000795c */ /* 0x000fe20000300000 */
.L_x_103:
        /* <DEDUP_REMOVED lines=9> */
[----:B------:R-:W-:Y:S01]  /*94d0*/  R2UR UR13, R3 ;  /* 0x00000000030d72ca */ /* 0x000fe200000e0000 */
[----:B------:R-:W-:Y:S01]  /*94e0*/  UMOV UR7, 0x10000000 ;  /* 0x1000000000077882 */ /* 0x000fe20000000000 */
[----:B------:R-:W-:Y:S01]  /*94f0*/  UMOV UR18, 0x20 ;  /* 0x0000002000127882 */ /* 0x000fe20000000000 */
[----:B------:R-:W-:-:S02]  /*9500*/  IADD3 R5, R5, 0x1, RZ ;  /* 0x0000000105057810 */ /* 0x000fc40007ffe0ff */
[----:B------:R-:W-:Y:S02]  /*9510*/  UIADD3 UR9, UR9, 0x28400, URZ ;  /* 0x0002840009097890 */ /* 0x000fe4000fffe03f */
[----:B------:R-:W-:Y:S01]  /*9520*/  USHF.L.U32 UR11, UR11, 0x7, URZ ;  /* 0x000000070b0b7899 */ /* 0x000fe2000800063f */
        /* <DEDUP_REMOVED lines=17> */
.L_x_100:
[----:B------:R-:W-:Y:S05]  /*9640*/  BSYNC B2 ;  /* 0x0000000000027941 */ /* 0x000fea0003800000 */
.L_x_99:
[----:B------:R-:W-:Y:S01]  /*9650*/  ISETP.LT.OR P3, PT, R4, 0x4, !P6 ;  /* 0x000000040400780c */ /* 0x000fe20007761670 */
[----:B------:R-:W-:-:S12]  /*9660*/  BSSY B2, `(.L_x_104) ;  /* 0x0000033000027945 */ /* 0x000fd80003800000 */
[----:B------:R-:W-:Y:S05]  /*9670*/  @P3 BRA `(.L_x_105) ;  /* 0x0000000000c43947 */ /* 0x000fea0003800000 */
[----:B------:R-:W1:Y:S01]  /*9680*/  S2R R7, SR_CgaCtaId ;  /* 0x0000000000077919 */ /* 0x000e620000008800 */
[----:B------:R-:W-:Y:S02]  /*9690*/  MOV R6, 0x400 ;  /* 0x0000040000067802 */ /* 0x000fe40000000f00 */
[----:B------:R-:W-:Y:S02]  /*96a0*/  SHF.L.U32 R8, R0, 0x1f, RZ ;  /* 0x0000001f00087819 */ /* 0x000fe400000006ff */
[----:B-1----:R-:W-:-:S04]  /*96b0*/  LEA R6, R7, R6, 0x18 ;  /* 0x0000000607067211 */ /* 0x002fc800078ec0ff */
[----:B------:R-:W-:-:S04]  /*96c0*/  LEA R7, R5, R6, 0x3 ;  /* 0x0000000605077211 */ /* 0x000fc800078e18ff */
[----:B------:R-:W1:Y:S02]  /*96d0*/  SYNCS.PHASECHK.TRANS64.TRYWAIT P3, [R7+URZ+0x28428], R8 ;  /* 0x02842808070075a7 */ /* 0x000e64000806017f */
[----:B-1----:R-:W-:Y:S05]  /*96e0*/  @!P3 BRA `(.L_x_106) ;  /* 0x00000008004cb947 */ /* 0x002fea0003800000 */
.L_x_128:
[----:B------:R-:W-:Y:S01]  /*96f0*/  UPRMT UR4, UR20, 0x9910, URZ ;  /* 0x0000991014047896 */ /* 0x000fe2000800003f */
[----:B-1----:R-:W-:-:S03]  /*9700*/  @P1 MOV R8, 0x6000 ;  /* 0x0000600000081802 */ /* 0x002fc60000000f00 */
[----:B------:R-:W-:Y:S01]  /*9710*/  UISETP.NE.AND UP0, UPT, UR4, 0x2, UPT ;  /* 0x000000020400788c */ /* 0x000fe2000bf05270 */
[----:B------:R1:W-:Y:S05]  /*9720*/  @P1 SYNCS.ARRIVE.TRANS64 RZ, [R7+URZ+0x28400], R8 ;  /* 0x0284000807ff19a7 */ /* 0x0003ea000800003f */
[----:B------:R-:W-:-:S13]  /*9730*/  PLOP3.LUT P3, PT, PT, PT, UP0, 0x80, 0x0 ;  /* 0x000000000000781c */ /* 0x000fda0003f6f008 */
[----:B-1----:R-:W-:Y:S05]  /*9740*/  @P3 BRA `(.L_x_107) ;  /* 0x0000000000043947 */ /* 0x002fea0003800000 */
[----:B------:R-:W-:Y:S01]  /*9750*/  BPT.TRAP 0x1 ;  /* 0x000000040000795c */ /* 0x000fe20000300000 */
.L_x_107:
[----:B------:R-:W-:Y:S05]  /*9760*/  @P0 BRA `(.L_x_108) ;  /* 0x0000000000040947 */ /* 0x000fea0003800000 */
[----:B------:R-:W-:Y:S01]  /*9770*/  BPT.TRAP 0x1 ;  /* 0x000000040000795c */ /* 0x000fe20000300000 */
.L_x_108:
        /* <DEDUP_REMOVED lines=12> */
[----:B------:R-:W-:Y:S01]  /*9840*/  IADD3 R5, R5, 0x1, RZ ;  /* 0x0000000105057810 */ /* 0x000fe20007ffe0ff */
[----:B------:R-:W-:Y:S01]  /*9850*/  VIADD R9, R9, 0x1 ;  /* 0x0000000109097836 */ /* 0x000fe20000000000 */
[----:B------:R-:W-:-:S02]  /*9860*/  UIADD3 UR9, UR9, 0x28400, URZ ;  /* 0x0002840009097890 */ /* 0x000fc4000fffe03f */
        /* <DEDUP_REMOVED lines=18> */
.L_x_105:
[----:B------:R-:W-:Y:S05]  /*9990*/  BSYNC B2 ;  /* 0x0000000000027941 */ /* 0x000fea0003800000 */
.L_x_104:
[C---:B------:R-:W-:Y:S02]  /*99a0*/  ISETP.GT.AND P3, PT, R4.reuse, 0x4, PT ;  /* 0x000000040400780c */ /* 0x040fe40003f64270 */
[----:B------:R-:W-:-:S11]  /*99b0*/  IADD3 R4, R4, -0x2, RZ ;  /* 0xfffffffe04047810 */ /* 0x000fd60007ffe0ff */
[----:B------:R-:W-:Y:S05]  /*99c0*/  @P3 BRA `(.L_x_109) ;  /* 0xfffffff800543947 */ /* 0x000fea000383ffff */
[----:B------:R-:W-:Y:S05]  /*99d0*/  BSYNC B1 ;  /* 0x0000000000017941 */ /* 0x000fea0003800000 */
.L_x_98:
[----:B------:R-:W-:Y:S01]  /*99e0*/  IADD3 R17, R17, UR21, RZ ;  /* 0x0000001511117c10 */ /* 0x000fe2000fffe0ff */
[----:B------:R-:W-:Y:S01]  /*99f0*/  ULDC UR4, c[0x0][0xa00] ;  /* 0x0002800000047ab9 */ /* 0x000fe20000000800 */
[----:B-1----:R-:W-:Y:S02]  /*9a00*/  PRMT R4, RZ, 0x7610, R4 ;  /* 0x00007610ff047816 */ /* 0x002fe40000000004 */
[----:B------:R-:W-:-:S13]  /*9a10*/  ISETP.GE.AND P3, PT, R17, UR4, PT ;  /* 0x0000000411007c0c */ /* 0x000fda000bf66270 */
[----:B------:R-:W-:Y:S05]  /*9a20*/  @!P3 BRA `(.L_x_110) ;  /* 0xffffffec00e8b947 */ /* 0x000fea000383ffff */
[----:B------:R-:W-:Y:S05]  /*9a30*/  BSYNC B0 ;  /* 0x0000000000007941 */ /* 0x000fea0003800000 */
.L_x_83:
[----:B------:R-:W-:Y:S05]  /*9a40*/  EXIT ;  /* 0x000000000000794d */ /* 0x000fea0003800000 */
.L_x_17:
[----:B-1----:R-:W-:-:S04]  /*9a50*/  MOV R3, UR5 ;  /* 0x0000000500037c02 */ /* 0x002fc80008000f00 */
[----:B------:R1:W2:Y:S03]  /*9a60*/  SYNCS.PHASECHK.TRANS64.TRYWAIT P1, [R3+URZ+0x28450], R0 ;  /* 0x02845000030075a7 */ /* 0x0002a6000802017f */
[----:B--2---:R-:W-:Y:S05]  /*9a70*/  @!P1 NANOSLEEP.SYNCS 0x989680 ;  /* 0x009896800000995d */ /* 0x004fea0003900000 */
[----:B------:R-:W2:Y:S02]  /*9a80*/  @!P1 SYNCS.PHASECHK.TRANS64 P1, [R3+URZ+0x28450], R0 ;  /* 0x02845000030095a7 */ /* 0x000ea4000802007f */
[----:B--2---:R-:W-:Y:S05]  /*9a90*/  @!P1 BRA `(.L_x_17) ;  /* 0xfffffffc00ec9947 */ /* 0x004fea000383ffff */
[----:B------:R-:W-:Y:S05]  /*9aa0*/  BRA `(.L_x_111) ;  /* 0xffffff7400c47947 */ /* 0x000fea000383ffff */
.L_x_19:
[----:B-1----:R-:W-:-:S04]  /*9ab0*/  MOV R5, UR32 ;  /* 0x0000002000057c02 */ /* 0x002fc80008000f00 */
[----:B------:R1:W2:Y:S03]  /*9ac0*/  SYNCS.PHASECHK.TRANS64.TRYWAIT P1, [R5+URZ+0x28400], R0 ;  /* 0x02840000050075a7 */ /* 0x0002a6000802017f */
[----:B--2---:R-:W-:Y:S05]  /*9ad0*/  @!P1 NANOSLEEP.SYNCS 0x989680 ;  /* 0x009896800000995d */ /* 0x004fea0003900000 */
[----:B------:R-:W2:Y:S02]  /*9ae0*/  @!P1 SYNCS.PHASECHK.TRANS64 P1, [R5+URZ+0x28400], R0 ;  /* 0x02840000050095a7 */ /* 0x000ea4000802007f */
[----:B--2---:R-:W-:Y:S05]  /*9af0*/  @!P1 BRA `(.L_x_19) ;  /* 0xfffffffc00ec9947 */ /* 0x004fea000383ffff */
[----:B------:R-:W-:Y:S05]  /*9b00*/  BRA `(.L_x_112) ;  /* 0xffffff7400d87947 */ /* 0x000fea000383ffff */
.L_x_20:
[----:B-1----:R-:W-:-:S04]  /*9b10*/  MOV R0, UR4 ;  /* 0x0000000400007c02 */ /* 0x002fc80008000f00 */
[----:B------:R1:W2:Y:S03]  /*9b20*/  SYNCS.PHASECHK.TRANS64.TRYWAIT P1, [R0+URZ+-0x8], R3 ;  /* 0xfffff803000075a7 */ /* 0x0002a6000802017f */
[----:B--2---:R-:W-:Y:S05]  /*9b30*/  @!P1 NANOSLEEP.SYNCS 0x989680 ;  /* 0x009896800000995d */ /* 0x004fea0003900000 */
[----:B------:R-:W2:Y:S02]  /*9b40*/  @!P1 SYNCS.PHASECHK.TRANS64 P1, [R0+URZ+-0x8], R3 ;  /* 0xfffff803000095a7 */ /* 0x000ea4000802007f */
[----:B--2---:R-:W-:Y:S05]  /*9b50*/  @!P1 BRA `(.L_x_20) ;  /* 0xfffffffc00ec9947 */ /* 0x004fea000383ffff */
[----:B------:R-:W-:Y:S05]  /*9b60*/  BRA `(.L_x_113) ;  /* 0xffffff7400c87947 */ /* 0x000fea000383ffff */
.L_x_22:
[----:B-1----:R-:W-:-:S04]  /*9b70*/  MOV R7, UR6 ;  /* 0x0000000600077c02 */ /* 0x002fc80008000f00 */
[----:B------:R1:W2:Y:S03]  /*9b80*/  SYNCS.PHASECHK.TRANS64.TRYWAIT P1, [R7+URZ+0x28400], R6 ;  /* 0x02840006070075a7 */ /* 0x0002a6000802017f */
[----:B--2---:R-:W-:Y:S05]  /*9b90*/  @!P1 NANOSLEEP.SYNCS 0x989680 ;  /* 0x009896800000995d */ /* 0x004fea0003900000 */
[----:B------:R-:W2:Y:S02]  /*9ba0*/  @!P1 SYNCS.PHASECHK.TRANS64 P1, [R7+URZ+0x28400], R6 ;  /* 0x02840006070095a7 */ /* 0x000ea4000802007f */
[----:B--2---:R-:W-:Y:S05]  /*9bb0*/  @!P1 BRA `(.L_x_22) ;  /* 0xfffffffc00ec9947 */ /* 0x004fea000383ffff */
[----:B------:R-:W-:Y:S05]  /*9bc0*/  BRA `(.L_x_114) ;  /* 0xffffff9800547947 */ /* 0x000fea000383ffff */
.L_x_27:
[----:B-1----:R-:W-:-:S04]  /*9bd0*/  MOV R5, UR6 ;  /* 0x0000000600057c02 */ /* 0x002fc80008000f00 */
[----:B------:R1:W2:Y:S03]  /*9be0*/  SYNCS.PHASECHK.TRANS64.TRYWAIT P2, [R5+URZ+0x28400], R4 ;  /* 0x02840004050075a7 */ /* 0x0002a6000804017f */
[----:B--2---:R-:W-:Y:S05]  /*9bf0*/  @!P2 NANOSLEEP.SYNCS 0x989680 ;  /* 0x009896800000a95d */ /* 0x004fea0003900000 */
[----:B------:R-:W2:Y:S02]  /*9c00*/  @!P2 SYNCS.PHASECHK.TRANS64 P2, [R5+URZ+0x28400], R4 ;  /* 0x028400040500a5a7 */ /* 0x000ea4000804007f */
[----:B--2---:R-:W-:Y:S05]  /*9c10*/  @!P2 BRA `(.L_x_27) ;  /* 0xfffffffc00eca947 */ /* 0x004fea000383ffff */
[----:B------:R-:W-:Y:S05]  /*9c20*/  BRA `(.L_x_115) ;  /* 0xffffff9c00687947 */ /* 0x000fea000383ffff */
.L_x_31:
[----:B-1----:R-:W-:-:S04]  /*9c30*/  MOV R8, UR6 ;  /* 0x0000000600087c02 */ /* 0x002fc80008000f00 */
[----:B------:R1:W2:Y:S03]  /*9c40*/  SYNCS.PHASECHK.TRANS64.TRYWAIT P2, [R8+URZ+0x28400], R7 ;  /* 0x02840007080075a7 */ /* 0x0002a6000804017f */
[----:B--2---:R-:W-:Y:S05]  /*9c50*/  @!P2 NANOSLEEP.SYNCS 0x989680 ;  /* 0x009896800000a95d */ /* 0x004fea0003900000 */
[----:B------:R-:W2:Y:S02]  /*9c60*/  @!P2 SYNCS.PHASECHK.TRANS64 P2, [R8+URZ+0x28400], R7 ;  /* 0x028400070800a5a7 */ /* 0x000ea4000804007f */
[----:B--2---:R-:W-:Y:S05]  /*9c70*/  @!P2 BRA `(.L_x_31) ;  /* 0xfffffffc00eca947 */ /* 0x004fea000383ffff */
[----:B------:R-:W-:Y:S05]  /*9c80*/  BRA `(.L_x_30) ;  /* 0xffffffc000a87947 */ /* 0x000fea000383ffff */
.L_x_51:
[----:B-1----:R-:W-:-:S04]  /*9c90*/  MOV R3, UR4 ;  /* 0x0000000400037c02 */ /* 0x002fc80008000f00 */
[----:B------:R1:W2:Y:S03]  /*9ca0*/  SYNCS.PHASECHK.TRANS64.TRYWAIT P1, [R3+URZ+0x28498], R0 ;  /* 0x02849800030075a7 */ /* 0x0002a6000802017f */
[----:B--2---:R-:W-:Y:S05]  /*9cb0*/  @!P1 NANOSLEEP.SYNCS 0x989680 ;  /* 0x009896800000995d */ /* 0x004fea0003900000 */
[----:B------:R-:W2:Y:S02]  /*9cc0*/  @!P1 SYNCS.PHASECHK.TRANS64 P1, [R3+URZ+0x28498], R0 ;  /* 0x02849800030095a7 */ /* 0x000ea4000802007f */
[----:B--2---:R-:W-:Y:S05]  /*9cd0*/  @!P1 BRA `(.L_x_51) ;  /* 0xfffffffc00ec9947 */ /* 0x004fea000383ffff */
[----:B------:R-:W-:Y:S05]  /*9ce0*/  BRA `(.L_x_116) ;  /* 0xffffffcc00c87947 */ /* 0x000fea000383ffff */
.L_x_68:
[----:B------:R-:W-:Y:S01]  /*9cf0*/  BSSY B1, `(.L_x_117) ;  /* 0x0000006000017945 */ /* 0x000fe20003800000 */
[----:B------:R-:W-:-:S07]  /*9d00*/  MOV R15, 0xffffffff ;  /* 0xffffffff000f7802 */ /* 0x000fce0000000f00 */
[----:B------:R-:W-:Y:S05]  /*9d10*/  WARPSYNC.COLLECTIVE R15, `(.L_x_118) ;  /* 0x000000000f0c7348 */ /* 0x000fea0003c00000 */
[----:B------:R-:W-:Y:S02]  /*9d20*/  ELECT P6, UR62, PT ;  /* 0x00000000003e782f */ /* 0x000fe400038c0000 */
[----:B------:R-:W-:Y:S01]  /*9d30*/  MOV R14, UR62 ;  /* 0x0000003e000e7c02 */ /* 0x000fe20008000f00 */
[----:B------:R-:W-:Y:S10]  /*9d40*/  ENDCOLLECTIVE ;  /* 0x000000000000791b */ /* 0x000ff40003800000 */
.L_x_118:
[----:B------:R-:W-:Y:S05]  /*9d50*/  BSYNC B1 ;  /* 0x0000000000017941 */ /* 0x000fea0003800000 */
.L_x_117:
[----:B------:R-:W-:Y:S05]  /*9d60*/  BRA `(.L_x_119) ;  /* 0xffffffe400007947 */ /* 0x000fea000383ffff */
.L_x_71:
[----:B-1----:R1:W2:Y:S02]  /*9d70*/  SYNCS.PHASECHK.TRANS64.TRYWAIT P2, [R7+URZ+0x28460], R6 ;  /* 0x02846006070075a7 */ /* 0x0022a4000804017f */
[----:B--2---:R-:W-:Y:S05]  /*9d80*/  @!P2 NANOSLEEP.SYNCS 0x989680 ;  /* 0x009896800000a95d */ /* 0x004fea0003900000 */
[----:B------:R-:W2:Y:S02]  /*9d90*/  @!P2 SYNCS.PHASECHK.TRANS64 P2, [R7+URZ+0x28460], R6 ;  /* 0x028460060700a5a7 */ /* 0x000ea4000804007f */
[----:B--2---:R-:W-:Y:S05]  /*9da0*/  @!P2 BRA `(.L_x_71) ;  /* 0xfffffffc00f0a947 */ /* 0x004fea000383ffff */
[----:B------:R-:W-:Y:S05]  /*9db0*/  BRA `(.L_x_120) ;  /* 0xffffffe400207947 */ /* 0x000fea000383ffff */
.L_x_76:
[----:B-1----:R1:W2:Y:S02]  /*9dc0*/  SYNCS.PHASECHK.TRANS64.TRYWAIT P2, [R7+URZ+0x284b0], R4 ;  /* 0x0284b004070075a7 */ /* 0x0022a4000804017f */
[----:B--2---:R-:W-:Y:S05]  /*9dd0*/  @!P2 NANOSLEEP.SYNCS 0x989680 ;  /* 0x009896800000a95d */ /* 0x004fea0003900000 */
[----:B------:R-:W2:Y:S02]  /*9de0*/  @!P2 SYNCS.PHASECHK.TRANS64 P2, [R7+URZ+0x284b0], R4 ;  /* 0x0284b0040700a5a7 */ /* 0x000ea4000804007f */
[----:B--2---:R-:W-:Y:S05]  /*9df0*/  @!P2 BRA `(.L_x_76) ;  /* 0xfffffffc00f0a947 */ /* 0x004fea000383ffff */
[----:B------:R-:W-:Y:S05]  /*9e00*/  BRA `(.L_x_75) ;  /* 0xffffffe400d87947 */ /* 0x000fea000383ffff */
.L_x_79:
[----:B-1----:R1:W2:Y:S02]  /*9e10*/  SYNCS.PHASECHK.TRANS64.TRYWAIT P2, [R4+URZ+0x28460], R9 ;  /* 0x02846009040075a7 */ /* 0x0022a4000804017f */
[----:B--2---:R-:W-:Y:S05]  /*9e20*/  @!P2 NANOSLEEP.SYNCS 0x989680 ;  /* 0x009896800000a95d */ /* 0x004fea0003900000 */
[----:B------:R-:W2:Y:S02]  /*9e30*/  @!P2 SYNCS.PHASECHK.TRANS64 P2, [R4+URZ+0x28460], R9 ;  /* 0x028460090400a5a7 */ /* 0x000ea4000804007f */
[----:B--2---:R-:W-:Y:S05]  /*9e40*/  @!P2 BRA `(.L_x_79) ;  /* 0xfffffffc00f0a947 */ /* 0x004fea000383ffff */
[----:B------:R-:W-:Y:S05]  /*9e50*/  BRA `(.L_x_121) ;  /* 0xffffffe400ec7947 */ /* 0x000fea000383ffff */
.L_x_84:
[----:B------:R-:W-:Y:S01]  /*9e60*/  BSSY B1, `(.L_x_122) ;  /* 0x0000006000017945 */ /* 0x000fe20003800000 */
[----:B------:R-:W-:-:S07]  /*9e70*/  MOV R15, 0xffffffff ;  /* 0xffffffff000f7802 */ /* 0x000fce0000000f00 */
[----:B------:R-:W-:Y:S05]  /*9e80*/  WARPSYNC.COLLECTIVE R15, `(.L_x_123) ;  /* 0x000000000f0c7348 */ /* 0x000fea0003c00000 */
[----:B------:R-:W-:Y:S02]  /*9e90*/  ELECT P6, UR62, PT ;  /* 0x00000000003e782f */ /* 0x000fe400038c0000 */
[----:B------:R-:W-:Y:S01]  /*9ea0*/  MOV R14, UR62 ;  /* 0x0000003e000e7c02 */ /* 0x000fe20008000f00 */
[----:B------:R-:W-:Y:S10]  /*9eb0*/  ENDCOLLECTIVE ;  /* 0x000000000000791b */ /* 0x000ff40003800000 */
.L_x_123:
[----:B------:R-:W-:Y:S05]  /*9ec0*/  BSYNC B1 ;  /* 0x0000000000017941 */ /* 0x000fea0003800000 */
.L_x_122:
[----:B------:R-:W-:Y:S05]  /*9ed0*/  BRA `(.L_x_124) ;  /* 0xffffffec00247947 */ /* 0x000fea000383ffff */
.L_x_87:
[----:B-1----:R1:W2:Y:S02]  /*9ee0*/  SYNCS.PHASECHK.TRANS64.TRYWAIT P4, [R8+URZ+0x28428], R7 ;  /* 0x02842807080075a7 */ /* 0x0022a4000808017f */
[----:B--2---:R-:W-:Y:S05]  /*9ef0*/  @!P4 NANOSLEEP.SYNCS 0x989680 ;  /* 0x009896800000c95d */ /* 0x004fea0003900000 */
[----:B------:R-:W2:Y:S02]  /*9f00*/  @!P4 SYNCS.PHASECHK.TRANS64 P4, [R8+URZ+0x28428], R7 ;  /* 0x028428070800c5a7 */ /* 0x000ea4000808007f */
[----:B--2---:R-:W-:Y:S05]  /*9f10*/  @!P4 BRA `(.L_x_87) ;  /* 0xfffffffc00f0c947 */ /* 0x004fea000383ffff */
[----:B------:R-:W-:Y:S05]  /*9f20*/  BRA `(.L_x_125) ;  /* 0xffffffec003c7947 */ /* 0x000fea000383ffff */
.L_x_92:
[----:B-1----:R1:W2:Y:S02]  /*9f30*/  SYNCS.PHASECHK.TRANS64.TRYWAIT P4, [R4+URZ+0x284b0], R7 ;  /* 0x0284b007040075a7 */ /* 0x0022a4000808017f */
[----:B--2---:R-:W-:Y:S05]  /*9f40*/  @!P4 NANOSLEEP.SYNCS 0x989680 ;  /* 0x009896800000c95d */ /* 0x004fea0003900000 */
[----:B------:R-:W2:Y:S02]  /*9f50*/  @!P4 SYNCS.PHASECHK.TRANS64 P4, [R4+URZ+0x284b0], R7 ;  /* 0x0284b0070400c5a7 */ /* 0x000ea4000808007f */
[----:B--2---:R-:W-:Y:S05]  /*9f60*/  @!P4 BRA `(.L_x_92) ;  /* 0xfffffffc00f0c947 */ /* 0x004fea000383ffff */
[----:B------:R-:W-:Y:S05]  /*9f70*/  BRA `(.L_x_91) ;  /* 0xffffffec00f47947 */ /* 0x000fea000383ffff */
.L_x_95:
[----:B-1----:R1:W2:Y:S02]  /*9f80*/  SYNCS.PHASECHK.TRANS64.TRYWAIT P3, [R7+URZ+0x28428], R8 ;  /* 0x02842808070075a7 */ /* 0x0022a4000806017f */
[----:B--2---:R-:W-:Y:S05]  /*9f90*/  @!P3 NANOSLEEP.SYNCS 0x989680 ;  /* 0x009896800000b95d */ /* 0x004fea0003900000 */
[----:B------:R-:W2:Y:S02]  /*9fa0*/  @!P3 SYNCS.PHASECHK.TRANS64 P3, [R7+URZ+0x28428], R8 ;  /* 0x028428080700b5a7 */ /* 0x000ea4000806007f */
[----:B--2---:R-:W-:Y:S05]  /*9fb0*/  @!P3 BRA `(.L_x_95) ;  /* 0xfffffffc00f0b947 */ /* 0x004fea000383ffff */
[----:B------:R-:W-:Y:S05]  /*9fc0*/  BRA `(.L_x_126) ;  /* 0xfffffff0000c7947 */ /* 0x000fea000383ffff */
.L_x_101:
[----:B-1----:R1:W2:Y:S02]  /*9fd0*/  SYNCS.PHASECHK.TRANS64.TRYWAIT P3, [R7+URZ+0x28428], R8 ;  /* 0x02842808070075a7 */ /* 0x0022a4000806017f */
[----:B--2---:R-:W-:Y:S05]  /*9fe0*/  @!P3 NANOSLEEP.SYNCS 0x989680 ;  /* 0x009896800000b95d */ /* 0x004fea0003900000 */
[----:B------:R-:W2:Y:S02]  /*9ff0*/  @!P3 SYNCS.PHASECHK.TRANS64 P3, [R7+URZ+0x28428], R8 ;  /* 0x028428080700b5a7 */ /* 0x000ea4000806007f */
[----:B--2---:R-:W-:Y:S05]  /*a000*/  @!P3 BRA `(.L_x_101) ;  /* 0xfffffffc00f0b947 */ /* 0x004fea000383ffff */
[----:B------:R-:W-:Y:S05]  /*a010*/  BRA `(.L_x_127) ;  /* 0xfffffff000e47947 */ /* 0x000fea000383ffff */
.L_x_106:
[----:B-1----:R1:W2:Y:S02]  /*a020*/  SYNCS.PHASECHK.TRANS64.TRYWAIT P3, [R7+URZ+0x28428], R8 ;  /* 0x02842808070075a7 */ /* 0x0022a4000806017f */
[----:B--2---:R-:W-:Y:S05]  /*a030*/  @!P3 NANOSLEEP.SYNCS 0x989680 ;  /* 0x009896800000b95d */ /* 0x004fea0003900000 */
[----:B------:R-:W2:Y:S02]  /*a040*/  @!P3 SYNCS.PHASECHK.TRANS64 P3, [R7+URZ+0x28428], R8 ;  /* 0x028428080700b5a7 */ /* 0x000ea4000806007f */
[----:B--2---:R-:W-:Y:S05]  /*a050*/  @!P3 BRA `(.L_x_106) ;  /* 0xfffffffc00f0b947 */ /* 0x004fea000383ffff */
[----:B------:R-:W-:Y:S05]  /*a060*/  BRA `(.L_x_128) ;  /* 0xfffffff400a07947 */ /* 0x000fea000383ffff */
        .weak           $__internal_0_$__cuda_sm20_rcp_rn_f32_slowpath
        .type           $__internal_0_$__cuda_sm20_rcp_rn_f32_slowpath,@function
        .size           $__internal_0_$__cuda_sm20_rcp_rn_f32_slowpath,(.L_x_134 - $__internal_0_$__cuda_sm20_rcp_rn_f32_slowpath)
$__internal_0_$__cuda_sm20_rcp_rn_f32_slowpath:
[----:B------:R-:W-:Y:S01]  /*a070*/  IMAD.SHL.U32 R0, R3, 0x2, RZ ;  /* 0x0000000203007824 */ /* 0x000fe200078e00ff */
[----:B------:R-:W-:Y:S04]  /*a080*/  BSSY B2, `(.L_x_129) ;  /* 0x0000030000027945 */ /* 0x000fe80003800000 */
[----:B------:R-:W-:-:S04]  /*a090*/  SHF.R.U32.HI R21, RZ, 0x18, R0 ;  /* 0x00000018ff157819 */ /* 0x000fc80000011600 */
[----:B------:R-:W-:-:S13]  /*a0a0*/  ISETP.NE.U32.AND P0, PT, R21, RZ, PT ;  /* 0x000000ff1500720c */ /* 0x000fda0003f05070 */
[----:B------:R-:W-:Y:S05]  /*a0b0*/  @P0 BRA `(.L_x_130) ;  /* 0x0000000000280947 */ /* 0x000fea0003800000 */
[----:B------:R-:W-:-:S04]  /*a0c0*/  SHF.L.U32 R0, R3, 0x1, RZ ;  /* 0x0000000103007819 */ /* 0x000fc800000006ff */
[----:B------:R-:W-:-:S13]  /*a0d0*/  ISETP.NE.AND P0, PT, R0, RZ, PT ;  /* 0x000000ff0000720c */ /* 0x000fda0003f05270 */
[----:B------:R-:W-:Y:S01]  /*a0e0*/  @P0 FFMA R7, R3, 1.84467440737095516160e+19, RZ ;  /* 0x5f80000003070823 */ /* 0x000fe200000000ff */
[----:B------:R-:W-:Y:S08]  /*a0f0*/  @!P0 MUFU.RCP R6, R3 ;  /* 0x0000000300068308 */ /* 0x000ff00000001000 */
[----:B------:R-:W1:Y:S02]  /*a100*/  @P0 MUFU.RCP R0, R7 ;  /* 0x0000000700000308 */ /* 0x000e640000001000 */
[----:B-1----:R-:W-:-:S04]  /*a110*/  @P0 FFMA R12, R7, R0, -1 ;  /* 0xbf800000070c0423 */ /* 0x002fc80000000000 */
[----:B------:R-:W-:-:S04]  /*a120*/  @P0 FADD.FTZ R13, -R12, -RZ ;  /* 0x800000ff0c0d0221 */ /* 0x000fc80000010100 */
[----:B------:R-:W-:-:S04]  /*a130*/  @P0 FFMA R0, R0, R13, R0 ;  /* 0x0000000d00000223 */ /* 0x000fc80000000000 */
[----:B------:R-:W-:Y:S01]  /*a140*/  @P0 FFMA R6, R0, 1.84467440737095516160e+19, RZ ;  /* 0x5f80000000060823 */ /* 0x000fe200000000ff */
[----:B------:R-:W-:Y:S06]  /*a150*/  BRA `(.L_x_131) ;  /* 0x0000000000887947 */ /* 0x000fec0003800000 */
.L_x_130:
[----:B------:R-:W-:-:S04]  /*a160*/  IADD3 R22, R21, -0xfd, RZ ;  /* 0xffffff0315167810 */ /* 0x000fc80007ffe0ff */
[----:B------:R-:W-:-:S13]  /*a170*/  ISETP.GT.U32.AND P0, PT, R22, 0x1, PT ;  /* 0x000000011600780c */ /* 0x000fda0003f04070 */
[----:B------:R-:W-:Y:S05]  /*a180*/  @P0 BRA `(.L_x_132) ;  /* 0x0000000000780947 */ /* 0x000fea0003800000 */
[----:B------:R-:W-:Y:S02]  /*a190*/  LOP3.LUT R0, R3, 0x7fffff, RZ, 0xc0, !PT ;  /* 0x007fffff03007812 */ /* 0x000fe400078ec0ff */
[----:B------:R-:W-:Y:S02]  /*a1a0*/  MOV R13, 0x3 ;  /* 0x00000003000d7802 */ /* 0x000fe40000000f00 */
[----:B------:R-:W-:Y:S02]  /*a1b0*/  LOP3.LUT R0, R0, 0x3f800000, RZ, 0xfc, !PT ;  /* 0x3f80000000007812 */ /* 0x000fe400078efcff */
[----:B------:R-:W-:Y:S02]  /*a1c0*/  SHF.L.U32 R13, R13, R22, RZ ;  /* 0x000000160d0d7219 */ /* 0x000fe400000006ff */
[----:B------:R-:W1:Y:S02]  /*a1d0*/  MUFU.RCP R7, R0 ;  /* 0x0000000000077308 */ /* 0x000e640000001000 */
[----:B-1----:R-:W-:-:S04]  /*a1e0*/  FFMA R6, R0, R7, -1 ;  /* 0xbf80000000067423 */ /* 0x002fc80000000007 */
[----:B------:R-:W-:-:S04]  /*a1f0*/  FADD.FTZ R6, -R6, -RZ ;  /* 0x800000ff06067221 */ /* 0x000fc80000010100 */
[CCC-:B------:R-:W-:Y:S01]  /*a200*/  FFMA.RM R12, R7.reuse, R6.reuse, R7.reuse ;  /* 0x00000006070c7223 */ /* 0x1c0fe20000004007 */
[----:B------:R-:W-:-:S04]  /*a210*/  FFMA.RP R7, R7, R6, R7 ;  /* 0x0000000607077223 */ /* 0x000fc80000008007 */
[C---:B------:R-:W-:Y:S02]  /*a220*/  LOP3.LUT R6, R12.reuse, 0x7fffff, RZ, 0xc0, !PT ;  /* 0x007fffff0c067812 */ /* 0x040fe400078ec0ff */
[----:B------:R-:W-:Y:S02]  /*a230*/  FSETP.NEU.FTZ.AND P0, PT, R12, R7, PT ;  /* 0x000000070c00720b */ /* 0x000fe40003f1d000 */
[----:B------:R-:W-:Y:S02]  /*a240*/  LOP3.LUT R6, R6, 0x800000, RZ, 0xfc, !PT ;  /* 0x0080000006067812 */ /* 0x000fe400078efcff */
[----:B------:R-:W-:Y:S02]  /*a250*/  SEL R7, RZ, 0xffffffff, !P0 ;  /* 0xffffffffff077807 */ /* 0x000fe40004000000 */
[----:B------:R-:W-:Y:S02]  /*a260*/  LOP3.LUT R13, R13, R6, RZ, 0xc0, !PT ;  /* 0x000000060d0d7212 */ /* 0x000fe400078ec0ff */
[----:B------:R-:W-:-:S02]  /*a270*/  IADD3 R7, -R7, RZ, RZ ;  /* 0x000000ff07077210 */ /* 0x000fc40007ffe1ff */
[-C--:B------:R-:W-:Y:S02]  /*a280*/  SHF.R.U32.HI R13, RZ, R22.reuse, R13 ;  /* 0x00000016ff0d7219 */ /* 0x080fe4000001160d */
[----:B------:R-:W-:Y:S02]  /*a290*/  LOP3.LUT P1, RZ, R7, R22, R6, 0xf8, !PT ;  /* 0x0000001607ff7212 */ /* 0x000fe4000782f806 */
[C---:B------:R-:W-:Y:S02]  /*a2a0*/  LOP3.LUT P0, RZ, R13.reuse, 0x1, RZ, 0xc0, !PT ;  /* 0x000000010dff7812 */ /* 0x040fe4000780c0ff */
[----:B------:R-:W-:Y:S02]  /*a2b0*/  LOP3.LUT P2, RZ, R13, 0x2, RZ, 0xc0, !PT ;  /* 0x000000020dff7812 */ /* 0x000fe4000784c0ff */
[----:B------:R-:W-:Y:S02]  /*a2c0*/  IADD3 R7, R21, -0xfc, RZ ;  /* 0xffffff0415077810 */ /* 0x000fe40007ffe0ff */
[----:B------:R-:W-:-:S02]  /*a2d0*/  PLOP3.LUT P0, PT, P0, P1, P2, 0xe0, 0x0 ;  /* 0x000000000000781c */ /* 0x000fc40000703c20 */
[----:B------:R-:W-:Y:S02]  /*a2e0*/  LOP3.LUT P1, RZ, R3, 0x7fffff, RZ, 0xc0, !PT ;  /* 0x007fffff03ff7812 */ /* 0x000fe4000782c0ff */
[----:B------:R-:W-:Y:S02]  /*a2f0*/  SEL R0, RZ, 0x1, !P0 ;  /* 0x00000001ff007807 */ /* 0x000fe40004000000 */
[----:B------:R-:W-:Y:S02]  /*a300*/  SHF.R.U32.HI R6, RZ, R7, R6 ;  /* 0x00000007ff067219 */ /* 0x000fe40000011606 */
[----:B------:R-:W-:-:S04]  /*a310*/  IADD3 R0, -R0, RZ, RZ ;  /* 0x000000ff00007210 */ /* 0x000fc80007ffe1ff */
[----:B------:R-:W-:-:S13]  /*a320*/  ISETP.GE.AND P0, PT, R0, RZ, PT ;  /* 0x000000ff0000720c */ /* 0x000fda0003f06270 */
[----:B------:R-:W-:-:S04]  /*a330*/  @!P0 IADD3 R6, R6, 0x1, RZ ;  /* 0x0000000106068810 */ /* 0x000fc80007ffe0ff */
[----:B------:R-:W-:-:S04]  /*a340*/  @!P1 SHF.L.U32 R6, R6, 0x1, RZ ;  /* 0x0000000106069819 */ /* 0x000fc800000006ff */
[----:B------:R-:W-:Y:S01]  /*a350*/  LOP3.LUT R6, R6, 0x80000000, R3, 0xf8, !PT ;  /* 0x8000000006067812 */ /* 0x000fe200078ef803 */
[----:B------:R-:W-:Y:S06]  /*a360*/  BRA `(.L_x_131) ;  /* 0x0000000000047947 */ /* 0x000fec0003800000 */
.L_x_132:
[----:B------:R1:W2:Y:S02]  /*a370*/  MUFU.RCP R6, R3 ;  /* 0x0000000300067308 */ /* 0x0002a40000001000 */
.L_x_131:
[----:B------:R-:W-:Y:S05]  /*a380*/  BSYNC B2 ;  /* 0x0000000000027941 */ /* 0x000fea0003800000 */
.L_x_129:
[----:B--2---:R-:W-:Y:S02]  /*a390*/  MOV R0, R6 ;  /* 0x0000000600007202 */ /* 0x004fe40000000f00 */
[----:B------:R-:W-:Y:S02]  /*a3a0*/  MOV R6, R14 ;  /* 0x0000000e00067202 */ /* 0x000fe40000000f00 */
[----:B------:R-:W-:-:S04]  /*a3b0*/  MOV R7, 0x0 ;  /* 0x0000000000077802 */ /* 0x000fc80000000f00 */
[----:B-1----:R-:W-:Y:S05]  /*a3c0*/  RET.REL.NODEC R6 `(_ZN7cutlass13device_kernelINS_4fmha6kernel28FmhaKernelTmaWarpSpecializedINS1_10collective30FmhaMainloopTmaWarpSpecializedINS_10bfloat16_tEffN4cute5tupleIJNS7_1CILi128EEESA_NS9_ILi96EEEEEENS8_IJiNS9_ILi1EEENS8_IJiiEEEEEESF_SF_NS4_13DefaultFusionEJNS2_6OptionILNS2_3TagE0ENS9_ILb1EEEEENSH_ILSI_2ESJ_EEEEENS4_15FmhaFwdEpilogueIS6_fNS8_IJNS9_ILi64EEESB_SA_EEEEENS2_23PersistentTileSchedulerEJSK_SL_EEEEEvNT_6ParamsE) ;  /* 0xffffff5c060c7950 */ /* 0x002fea0003c3ffff */
.L_x_133:
[----:B------:R-:W-:-:S00]  /*a3d0*/  BRA `(.L_x_133) ;  /* 0xfffffffc00fc7947 */ /* 0x000fc0000383ffff */
[----:B------:R-:W-:-:S00]  /*a3e0*/  NOP ;  /* 0x0000000000007918 */ /* 0x000fc00000000000 */
        /* <DEDUP_REMOVED lines=9> */
.L_x_134:


//--------------------- .nv.global.init           --------------------------
	.section	.nv.global.init,"aw",@progbits
.nv.global.init:
	.type		$str$24,@object
	.size		$str$24,($str$25 - $str$24)
$str$24:
        /*0000*/ 	.byte	0x28, 0x61, 0x64, 0x64, 0x72, 0x65, 0x73, 0x73, 0x20, 0x26, 0x20, 0x6d, 0x61, 0x73, 0x6b, 0x29
        /*0010*/ 	.byte	0x20, 0x3d, 0x3d, 0x20, 0x30, 0x00
	.type		$str$25,@object
	.size		$str$25,(__unnamed_1 - $str$25)
$str$25:
        /*0016*/ 	.byte	0x2f, 0x74, 0x6d, 0x70, 0x2f, 0x63, 0x75, 0x74, 0x6c, 0x61, 0x73, 0x73, 0x5f, 0x73, 0x77, 0x65
        /*0026*/ 	.byte	0x65, 0x70, 0x5f, 0x73, 0x72, 0x63, 0x2f, 0x69, 0x6e, 0x63, 0x6c, 0x75, 0x64, 0x65, 0x2f, 0x63
        /*0036*/ 	.byte	0x75, 0x74, 0x65, 0x2f, 0x70, 0x6f, 0x69, 0x6e, 0x74, 0x65, 0x72, 0x5f, 0x66, 0x6c, 0x61, 0x67
        /*0046*/ 	.byte	0x67, 0x65, 0x64, 0x2e, 0x68, 0x70, 0x70, 0x00
	.type		__unnamed_1,@object
	.size		__unnamed_1,(__unnamed_2 - __unnamed_1)
__unnamed_1:
        /*004e*/ 	.byte	0x61, 0x75, 0x74, 0x6f, 0x20, 0x63, 0x75, 0x74, 0x65, 0x3a, 0x3a, 0x61, 0x73, 0x5f, 0x70, 0x6f
        /* <DEDUP_REMOVED lines=27> */
        /*020e*/ 	.byte	0x32, 0x30, 0x34, 0x38, 0x3e, 0x3e, 0x3e, 0x3e, 0x3e, 0x5d, 0x00
	.type		__unnamed_2,@object
	.size		__unnamed_2,(.L_1 - __unnamed_2)
__unnamed_2:
        /* <DEDUP_REMOVED lines=29> */
.L_1:


//--------------------- .nv.shared._ZN7cutlass13device_kernelINS_4fmha6kernel28FmhaKernelTmaWarpSpecializedINS1_10collective30FmhaMainloopTmaWarpSpecializedINS_10bfloat16_tEffN4cute5tupleIJNS7_1CILi128EEESA_NS9_ILi96EEEEEENS8_IJiNS9_ILi1EEENS8_IJiiEEEEEESF_SF_NS4_13DefaultFusionEJNS2_6OptionILNS2_3TagE0ENS9_ILb1EEEEENSH_ILSI_2ESJ_EEEEENS4_15FmhaFwdEpilogueIS6_fNS8_IJNS9_ILi64EEESB_SA_EEEEENS2_23PersistentTileSchedulerEJSK_SL_EEEEEvNT_6ParamsE --------------------------
	.section	.nv.shared._ZN7cutlass13device_kernelINS_4fmha6kernel28FmhaKernelTmaWarpSpecializedINS1_10collective30FmhaMainloopTmaWarpSpecializedINS_10bfloat16_tEffN4cute5tupleIJNS7_1CILi128EEESA_NS9_ILi96EEEEEENS8_IJiNS9_ILi1EEENS8_IJiiEEEEEESF_SF_NS4_13DefaultFusionEJNS2_6OptionILNS2_3TagE0ENS9_ILb1EEEEENSH_ILSI_2ESJ_EEEEENS4_15FmhaFwdEpilogueIS6_fNS8_IJNS9_ILi64EEESB_SA_EEEEENS2_23PersistentTileSchedulerEJSK_SL_EEEEEvNT_6ParamsE,"aw",@nobits
	.sectionflags	@""
	.align	16
	.zero		1024


//--------------------- .nv.shared.reserved.0     --------------------------
	.section	.nv.shared.reserved.0,"aw",@nobits
	.weak		__nv_reservedSMEM_offset_0_alias
	.size		__nv_reservedSMEM_offset_0_alias, 0, 0
	.other		__nv_reservedSMEM_offset_0_alias,@"STO_CUDA_RESERVED_SHARED STV_DEFAULT"
__nv_reservedSMEM_offset_0_alias:
	.zero		0


//--------------------- .nv.global                --------------------------
	.section	.nv.global,"aw",@nobits
.nv.global:
	.type		_ZN39_INTERNAL_a575bc86_4_k_cu_147659e0_31734cute1_E,@object
	.size		_ZN39_INTERNAL_a575bc86_4_k_cu_147659e0_31734cute1_E,(_ZN39_INTERNAL_a575bc86_4_k_cu_147659e0_31734cuda3std3__45__cpo6cbeginE - _ZN39_INTERNAL_a575bc86_4_k_cu_147659e0_31734cute1_E)
_ZN39_INTERNAL_a575bc86_4_k_cu_147659e0_31734cute1_E:
	.zero		1
	.type		_ZN39_INTERNAL_a575bc86_4_k_cu_147659e0_31734cuda3std3__45__cpo6cbeginE,@object
	.size		_ZN39_INTERNAL_a575bc86_4_k_cu_147659e0_31734cuda3std3__45__cpo6cbeginE,(_ZN39_INTERNAL_a575bc86_4_k_cu_147659e0_31734cuda3std3__48in_placeE - _ZN39_INTERNAL_a575bc86_4_k_cu_147659e0_31734cuda3std3__45__cpo6cbeginE)
_ZN39_INTERNAL_a575bc86_4_k_cu_147659e0_31734cuda3std3__45__cpo6cbeginE:
	.zero		1
	.type		_ZN39_INTERNAL_a575bc86_4_k_cu_147659e0_31734cuda3std3__48in_placeE,@object
	.size		_ZN39_INTERNAL_a575bc86_4_k_cu_147659e0_31734cuda3std3__48in_placeE,(_ZN39_INTERNAL_a575bc86_4_k_cu_147659e0_31734cuda3std6ranges3__45__cpo9iter_moveE - _ZN39_INTERNAL_a575bc86_4_k_cu_147659e0_31734cuda3std3__48in_placeE)
_ZN39_INTERNAL_a575bc86_4_k_cu_147659e0_31734cuda3std3__48in_placeE:
	.zero		1
	.type		_ZN39_INTERNAL_a575bc86_4_k_cu_147659e0_31734cuda3std6ranges3__45__cpo9iter_moveE,@object
	.size		_ZN39_INTERNAL_a575bc86_4_k_cu_147659e0_31734cuda3std6ranges3__45__cpo9iter_moveE,(_ZN39_INTERNAL_a575bc86_4_k_cu_147659e0_31734cuda3std3__45__cpo5beginE - _ZN39_INTERNAL_a575bc86_4_k_cu_147659e0_31734cuda3std6ranges3__45__cpo9iter_moveE)
_ZN39_INTERNAL_a575bc86_4_k_cu_147659e0_31734cuda3std6ranges3__45__cpo9iter_moveE:
	.zero		1
	.type		_ZN39_INTERNAL_a575bc86_4_k_cu_147659e0_31734cuda3std3__45__cpo5beginE,@object
	.size		_ZN39_INTERNAL_a575bc86_4_k_cu_147659e0_31734cuda3std3__45__cpo5beginE,(_ZN39_INTERNAL_a575bc86_4_k_cu_147659e0_31734cuda3std3__441_GLOBAL__N__a575bc86_4_k_cu_147659e0_31736ignoreE - _ZN39_INTERNAL_a575bc86_4_k_cu_147659e0_31734cuda3std3__45__cpo5beginE)
_ZN39_INTERNAL_a575bc86_4_k_cu_147659e0_31734cuda3std3__45__cpo5beginE:
	.zero		1
	.type		_ZN39_INTERNAL_a575bc86_4_k_cu_147659e0_31734cuda3std3__441_GLOBAL__N__a575bc86_4_k_cu_147659e0_31736ignoreE,@object
	.size		_ZN39_INTERNAL_a575bc86_4_k_cu_147659e0_31734cuda3std3__441_GLOBAL__N__a575bc86_4_k_cu_147659e0_31736ignoreE,(_ZN39_INTERNAL_a575bc86_4_k_cu_147659e0_31734cute7productE - _ZN39_INTERNAL_a575bc86_4_k_cu_147659e0_31734cuda3std3__441_GLOBAL__N__a575bc86_4_k_cu_147659e0_31736ignoreE)
_ZN39_INTERNAL_a575bc86_4_k_cu_147659e0_31734cuda3std3__441_GLOBAL__N__a575bc86_4_k_cu_147659e0_31736ignoreE:
	.zero		1
	.type		_ZN39_INTERNAL_a575bc86_4_k_cu_147659e0_31734cute7productE,@object
	.size		_ZN39_INTERNAL_a575bc86_4_k_cu_147659e0_31734cute7productE,(_ZN39_INTERNAL_a575bc86_4_k_cu_147659e0_31734cuda3std3__45__cpo3endE - _ZN39_INTERNAL_a575bc86_4_k_cu_147659e0_31734cute7productE)
_ZN39_INTERNAL_a575bc86_4_k_cu_147659e0_31734cute7productE:
	.zero		1
	.type		_ZN39_INTERNAL_a575bc86_4_k_cu_147659e0_31734cuda3std3__45__cpo3endE,@object
	.size		_ZN39_INTERNAL_a575bc86_4_k_cu_147659e0_31734cuda3std3__45__cpo3endE,(_ZN39_INTERNAL_a575bc86_4_k_cu_147659e0_31734cuda3std3__419piecewise_constructE - _ZN39_INTERNAL_a575bc86_4_k_cu_147659e0_31734cuda3std3__45__cpo3endE)
_ZN39_INTERNAL_a575bc86_4_k_cu_147659e0_31734cuda3std3__45__cpo3endE:
	.zero		1
	.type		_ZN39_INTERNAL_a575bc86_4_k_cu_147659e0_31734cuda3std3__419piecewise_constructE,@object
	.size		_ZN39_INTERNAL_a575bc86_4_k_cu_147659e0_31734cuda3std3__419piecewise_constructE,(_ZN39_INTERNAL_a575bc86_4_k_cu_147659e0_31734cuda3std3__45__cpo4cendE - _ZN39_INTERNAL_a575bc86_4_k_cu_147659e0_31734cuda3std3__419piecewise_constructE)
_ZN39_INTERNAL_a575bc86_4_k_cu_147659e0_31734cuda3std3__419piecewise_constructE:
	.zero		1
	.type		_ZN39_INTERNAL_a575bc86_4_k_cu_147659e0_31734cuda3std3__45__cpo4cendE,@object
	.size		_ZN39_INTERNAL_a575bc86_4_k_cu_147659e0_31734cuda3std3__45__cpo4cendE,(_ZN39_INTERNAL_a575bc86_4_k_cu_147659e0_31734cuda3std6ranges3__45__cpo4swapE - _ZN39_INTERNAL_a575bc86_4_k_cu_147659e0_31734cuda3std3__45__cpo4cendE)
_ZN39_INTERNAL_a575bc86_4_k_cu_147659e0_31734cuda3std3__45__cpo4cendE:
	.zero		1
	.type		_ZN39_INTERNAL_a575bc86_4_k_cu_147659e0_31734cuda3std6ranges3__45__cpo4swapE,@object
	.size		_ZN39_INTERNAL_a575bc86_4_k_cu_147659e0_31734cuda3std6ranges3__45__cpo4swapE,(.L_9 - _ZN39_INTERNAL_a575bc86_4_k_cu_147659e0_31734cuda3std6ranges3__45__cpo4swapE)
_ZN39_INTERNAL_a575bc86_4_k_cu_147659e0_31734cuda3std6ranges3__45__cpo4swapE:
	.zero		1
.L_9:


//--------------------- .nv.constant0._ZN7cutlass13device_kernelINS_4fmha6kernel28FmhaKernelTmaWarpSpecializedINS1_10collective30FmhaMainloopTmaWarpSpecializedINS_10bfloat16_tEffN4cute5tupleIJNS7_1CILi128EEESA_NS9_ILi96EEEEEENS8_IJiNS9_ILi1EEENS8_IJiiEEEEEESF_SF_NS4_13DefaultFusionEJNS2_6OptionILNS2_3TagE0ENS9_ILb1EEEEENSH_ILSI_2ESJ_EEEEENS4_15FmhaFwdEpilogueIS6_fNS8_IJNS9_ILi64EEESB_SA_EEEEENS2_23PersistentTileSchedulerEJSK_SL_EEEEEvNT_6ParamsE --------------------------
	.section	.nv.constant0._ZN7cutlass13device_kernelINS_4fmha6kernel28FmhaKernelTmaWarpSpecializedINS1_10collective30FmhaMainloopTmaWarpSpecializedINS_10bfloat16_tEffN4cute5tupleIJNS7_1CILi128EEESA_NS9_ILi96EEEEEENS8_IJiNS9_ILi1EEENS8_IJiiEEEEEESF_SF_NS4_13DefaultFusionEJNS2_6OptionILNS2_3TagE0ENS9_ILb1EEEEENSH_ILSI_2ESJ_EEEEENS4_15FmhaFwdEpilogueIS6_fNS8_IJNS9_ILi64EEESB_SA_EEEEENS2_23PersistentTileSchedulerEJSK_SL_EEEEEvNT_6ParamsE,"a",@progbits
	.sectionflags	@""
	.align	4
.nv.constant0._ZN7cutlass13device_kernelINS_4fmha6kernel28FmhaKernelTmaWarpSpecializedINS1_10collective30FmhaMainloopTmaWarpSpecializedINS_10bfloat16_tEffN4cute5tupleIJNS7_1CILi128EEESA_NS9_ILi96EEEEEENS8_IJiNS9_ILi1EEENS8_IJiiEEEEEESF_SF_NS4_13DefaultFusionEJNS2_6OptionILNS2_3TagE0ENS9_ILb1EEEEENSH_ILSI_2ESJ_EEEEENS4_15FmhaFwdEpilogueIS6_fNS8_IJNS9_ILi64EEESB_SA_EEEEENS2_23PersistentTileSchedulerEJSK_SL_EEEEEvNT_6ParamsE:
	.zero		2688


//--------------------- SYMBOLS --------------------------

	.type		.nv.reservedSmem.offset0,@object
	.size		.nv.reservedSmem.offset0,0x4
	.type		__assertfail,@function
